def attn_fwd(
    Q,
    K,
    V,
    Out,
    Lse,
    sm_scale,
    stride_qz,
    stride_qh,
    stride_qm,
    stride_qk,
    stride_kz,
    stride_kh,
    stride_kn,
    stride_kk,
    stride_vz,
    stride_vh,
    stride_vn,
    stride_vk,
    stride_oz,
    stride_oh,
    stride_om,
    stride_ok,
    seqlen_q,
    seqlen_k,
    BLOCK_M: tl.constexpr,
    BLOCK_N: tl.constexpr,
    HEAD_DIM: tl.constexpr,
    CAUSAL: tl.constexpr,
):
    start_m = tl.program_id(0)
    off_hz = tl.program_id(1)
    q_off = off_hz * stride_qh
    k_off = off_hz * stride_kh
    v_off = off_hz * stride_vh
    offs_m = start_m * BLOCK_M + tl.arange(0, BLOCK_M)
    offs_d = tl.arange(0, HEAD_DIM)
    offs_n = tl.arange(0, BLOCK_N)
    q_ptrs = Q + q_off + offs_m[:, None] * stride_qm + offs_d[None, :] * stride_qk
    k_ptrs = K + k_off + offs_d[:, None] * stride_kk + offs_n[None, :] * stride_kn
    v_ptrs = V + v_off + offs_n[:, None] * stride_vn + offs_d[None, :] * stride_vk
    m_i = tl.full([BLOCK_M], float("-inf"), dtype=tl.float32)
    l_i = tl.zeros([BLOCK_M], dtype=tl.float32) + 1.0
    acc = tl.zeros([BLOCK_M, HEAD_DIM], dtype=tl.float32)
    q = tl.load(q_ptrs)
    acc, l_i, m_i = _attn_fwd_inner(
        acc,
        l_i,
        m_i,
        q,
        k_ptrs,
        v_ptrs,
        sm_scale,
        stride_kn,
        stride_vn,
        start_m,
        seqlen_k,
        BLOCK_M,
        BLOCK_N,
        HEAD_DIM,
        CAUSAL,
    )
    acc = acc / l_i[:, None]
    lse = m_i + tl.math.log2(l_i) / 1.4426950408889634
    o_ptrs = (
        Out
        + off_hz * stride_oh
        + offs_m[:, None] * stride_om
        + offs_d[None, :] * stride_ok
    )
    tl.store(o_ptrs, acc.to(Out.dtype.element_ty))
    tl.store(Lse + off_hz * seqlen_q + offs_m, lse)

# config = {"BLOCK_M": 64, "BLOCK_N": 16, "HEAD_DIM": 256, "arch": "sm_100", "causal": true, "dtype": "bf16", "num_stages": 3, "num_warps": 4}
# arch = sm_100


// ===== COMPILED SASS (sm_100a) =====

	.target	sm_100a

	.elftype	@"ET_EXEC"


//--------------------- .note.nv.tkinfo           --------------------------
	.section	.note.nv.tkinfo,"",@"SHT_NOTE"
	.sectionflags	@"SHF_NOTE_NV_TKINFO"
	.tkinfo
        /*0018*/ 	.word	0x00000081
        /*0030*/ 	.string	""
        /*0030*/ 	.string	"ptxas-blackwell"
        /*0030*/ 	.string	"Cuda compilation tools, release 12.9, V12.9.86"
        /*0030*/ 	.string	"Build cuda_12.9.r12.9/compiler.36037853_0"
        /*0030*/ 	.string	"-v  -suppress-debug-info  -lineinfo  -arch sm_100a "



//--------------------- .note.nv.cuver            --------------------------
	.section	.note.nv.cuver,"",@"SHT_NOTE"
	.sectionflags	@"SHF_NOTE_NV_CUVER"
        /*0018*/ 	.short	0x0001
        /*001a*/ 	.short	0x0064
        /*001c*/ 	.short	0x0001
        /*001e*/ 	.short	0x0000
        /*0020*/ 	.short	0x0001
        /*0022*/ 	.short	0x0000


//--------------------- .nv.info                  --------------------------
	.section	.nv.info,"",@"SHT_CUDA_INFO"
	.align	4


	//----- nvinfo : EIATTR_REGCOUNT
	.align		4
        /*0000*/ 	.byte	0x04, 0x2f
        /*0002*/ 	.short	(.L_5 - .L_4)
	.align		4
.L_4:
        /*0004*/ 	.word	index@(attn_fwd)
        /*0008*/ 	.word	0x000000ff


	//----- nvinfo : EIATTR_FRAME_SIZE
	.align		4
.L_5:
        /*000c*/ 	.byte	0x04, 0x11
        /*000e*/ 	.short	(.L_7 - .L_6)
	.align		4
.L_6:
        /*0010*/ 	.word	index@($__internal_2_$__cuda_sm10x_tcgen05_guardrail_trap_unallocated_columns_being_dealloced)
        /*0014*/ 	.word	0x00000078


	//----- nvinfo : EIATTR_FRAME_SIZE
	.align		4
.L_7:
        /*0018*/ 	.byte	0x04, 0x11
        /*001a*/ 	.short	(.L_9 - .L_8)
	.align		4
.L_8:
        /*001c*/ 	.word	index@($__internal_1_$__cuda_sm10x_tcgen05_guardrail_trap_phase_invalid_during_alloc)
        /*0020*/ 	.word	0x00000078


	//----- nvinfo : EIATTR_FRAME_SIZE
	.align		4
.L_9:
        /*0024*/ 	.byte	0x04, 0x11
        /*0026*/ 	.short	(.L_11 - .L_10)
	.align		4
.L_10:
        /*0028*/ 	.word	index@($__internal_0_$__cuda_sm10x_tcgen05_guardrail_trap_col_being_dealloced_not_returned_by_alloc)
        /*002c*/ 	.word	0x00000078


	//----- nvinfo : EIATTR_FRAME_SIZE
	.align		4
.L_11:
        /*0030*/ 	.byte	0x04, 0x11
        /*0032*/ 	.short	(.L_13 - .L_12)
	.align		4
.L_12:
        /*0034*/ 	.word	index@(attn_fwd)
        /*0038*/ 	.word	0x00000078


	//----- nvinfo : EIATTR_MIN_STACK_SIZE
	.align		4
.L_13:
        /*003c*/ 	.byte	0x04, 0x12
        /*003e*/ 	.short	(.L_15 - .L_14)
	.align		4
.L_14:
        /*0040*/ 	.word	index@(attn_fwd)
        /*0044*/ 	.word	0x00000078
.L_15:


//--------------------- .nv.info.attn_fwd         --------------------------
	.section	.nv.info.attn_fwd,"",@"SHT_CUDA_INFO"
	.sectionflags	@""
	.align	4


	//----- nvinfo : EIATTR_CUDA_API_VERSION
	.align		4
        /*0000*/ 	.byte	0x04, 0x37
        /*0002*/ 	.short	(.L_17 - .L_16)
.L_16:
        /*0004*/ 	.word	0x00000081


	//----- nvinfo : EIATTR_KPARAM_INFO
	.align		4
.L_17:
        /*0008*/ 	.byte	0x04, 0x17
        /*000a*/ 	.short	(.L_19 - .L_18)
.L_18:
        /*000c*/ 	.word	0x00000000
        /*0010*/ 	.short	0x0019
        /*0012*/ 	.short	0x0080
        /*0014*/ 	.byte	0x00, 0xf4, 0x21, 0x00


	//----- nvinfo : EIATTR_KPARAM_INFO
	.align		4
.L_19:
        /*0018*/ 	.byte	0x04, 0x17
        /*001a*/ 	.short	(.L_21 - .L_20)
.L_20:
        /*001c*/ 	.word	0x00000000
        /*0020*/ 	.short	0x0018
        /*0022*/ 	.short	0x0078
        /*0024*/ 	.byte	0x00, 0xf4, 0x21, 0x00


	//----- nvinfo : EIATTR_KPARAM_INFO
	.align		4
.L_21:
        /*0028*/ 	.byte	0x04, 0x17
        /*002a*/ 	.short	(.L_23 - .L_22)
.L_22:
        /*002c*/ 	.word	0x00000000
        /*0030*/ 	.short	0x0017
        /*0032*/ 	.short	0x0070
        /*0034*/ 	.byte	0x00, 0xf0, 0x11, 0x00


	//----- nvinfo : EIATTR_KPARAM_INFO
	.align		4
.L_23:
        /*0038*/ 	.byte	0x04, 0x17
        /*003a*/ 	.short	(.L_25 - .L_24)
.L_24:
        /*003c*/ 	.word	0x00000000
        /*0040*/ 	.short	0x0016
        /*0042*/ 	.short	0x006c
        /*0044*/ 	.byte	0x00, 0xf0, 0x11, 0x00


	//----- nvinfo : EIATTR_KPARAM_INFO
	.align		4
.L_25:
        /*0048*/ 	.byte	0x04, 0x17
        /*004a*/ 	.short	(.L_27 - .L_26)
.L_26:
        /*004c*/ 	.word	0x00000000
        /*0050*/ 	.short	0x0015
        /*0052*/ 	.short	0x0068
        /*0054*/ 	.byte	0x00, 0xf0, 0x11, 0x00


	//----- nvinfo : EIATTR_KPARAM_INFO
	.align		4
.L_27:
        /*0058*/ 	.byte	0x04, 0x17
        /*005a*/ 	.short	(.L_29 - .L_28)
.L_28:
        /*005c*/ 	.word	0x00000000
        /*0060*/ 	.short	0x0014
        /*0062*/ 	.short	0x0064
        /*0064*/ 	.byte	0x00, 0xf0, 0x11, 0x00


	//----- nvinfo : EIATTR_KPARAM_INFO
	.align		4
.L_29:
        /*0068*/ 	.byte	0x04, 0x17
        /*006a*/ 	.short	(.L_31 - .L_30)
.L_30:
        /*006c*/ 	.word	0x00000000
        /*0070*/ 	.short	0x0013
        /*0072*/ 	.short	0x0060
        /*0074*/ 	.byte	0x00, 0xf0, 0x11, 0x00


	//----- nvinfo : EIATTR_KPARAM_INFO
	.align		4
.L_31:
        /*0078*/ 	.byte	0x04, 0x17
        /*007a*/ 	.short	(.L_33 - .L_32)
.L_32:
        /*007c*/ 	.word	0x00000000
        /*0080*/ 	.short	0x0012
        /*0082*/ 	.short	0x005c
        /*0084*/ 	.byte	0x00, 0xf0, 0x11, 0x00


	//----- nvinfo : EIATTR_KPARAM_INFO
	.align		4
.L_33:
        /*0088*/ 	.byte	0x04, 0x17
        /*008a*/ 	.short	(.L_35 - .L_34)
.L_34:
        /*008c*/ 	.word	0x00000000
        /*0090*/ 	.short	0x0011
        /*0092*/ 	.short	0x0058
        /*0094*/ 	.byte	0x00, 0xf0, 0x11, 0x00


	//----- nvinfo : EIATTR_KPARAM_INFO
	.align		4
.L_35:
        /*0098*/ 	.byte	0x04, 0x17
        /*009a*/ 	.short	(.L_37 - .L_36)
.L_36:
        /*009c*/ 	.word	0x00000000
        /*00a0*/ 	.short	0x0010
        /*00a2*/ 	.short	0x0054
        /*00a4*/ 	.byte	0x00, 0xf0, 0x11, 0x00


	//----- nvinfo : EIATTR_KPARAM_INFO
	.align		4
.L_37:
        /*00a8*/ 	.byte	0x04, 0x17
        /*00aa*/ 	.short	(.L_39 - .L_38)
.L_38:
        /*00ac*/ 	.word	0x00000000
        /*00b0*/ 	.short	0x000f
        /*00b2*/ 	.short	0x0050
        /*00b4*/ 	.byte	0x00, 0xf0, 0x11, 0x00


	//----- nvinfo : EIATTR_KPARAM_INFO
	.align		4
.L_39:
        /*00b8*/ 	.byte	0x04, 0x17
        /*00ba*/ 	.short	(.L_41 - .L_40)
.L_40:
        /*00bc*/ 	.word	0x00000000
        /*00c0*/ 	.short	0x000e
        /*00c2*/ 	.short	0x004c
        /*00c4*/ 	.byte	0x00, 0xf0, 0x11, 0x00


	//----- nvinfo : EIATTR_KPARAM_INFO
	.align		4
.L_41:
        /*00c8*/ 	.byte	0x04, 0x17
        /*00ca*/ 	.short	(.L_43 - .L_42)
.L_42:
        /*00cc*/ 	.word	0x00000000
        /*00d0*/ 	.short	0x000d
        /*00d2*/ 	.short	0x0048
        /*00d4*/ 	.byte	0x00, 0xf0, 0x11, 0x00


	//----- nvinfo : EIATTR_KPARAM_INFO
	.align		4
.L_43:
        /*00d8*/ 	.byte	0x04, 0x17
        /*00da*/ 	.short	(.L_45 - .L_44)
.L_44:
        /*00dc*/ 	.word	0x00000000
        /*00e0*/ 	.short	0x000c
        /*00e2*/ 	.short	0x0044
        /*00e4*/ 	.byte	0x00, 0xf0, 0x11, 0x00


	//----- nvinfo : EIATTR_KPARAM_INFO
	.align		4
.L_45:
        /*00e8*/ 	.byte	0x04, 0x17
        /*00ea*/ 	.short	(.L_47 - .L_46)
.L_46:
        /*00ec*/ 	.word	0x00000000
        /*00f0*/ 	.short	0x000b
        /*00f2*/ 	.short	0x0040
        /*00f4*/ 	.byte	0x00, 0xf0, 0x11, 0x00


	//----- nvinfo : EIATTR_KPARAM_INFO
	.align		4
.L_47:
        /*00f8*/ 	.byte	0x04, 0x17
        /*00fa*/ 	.short	(.L_49 - .L_48)
.L_48:
        /*00fc*/ 	.word	0x00000000
        /*0100*/ 	.short	0x000a
        /*0102*/ 	.short	0x003c
        /*0104*/ 	.byte	0x00, 0xf0, 0x11, 0x00


	//----- nvinfo : EIATTR_KPARAM_INFO
	.align		4
.L_49:
        /*0108*/ 	.byte	0x04, 0x17
        /*010a*/ 	.short	(.L_51 - .L_50)
.L_50:
        /*010c*/ 	.word	0x00000000
        /*0110*/ 	.short	0x0009
        /*0112*/ 	.short	0x0038
        /*0114*/ 	.byte	0x00, 0xf0, 0x11, 0x00


	//----- nvinfo : EIATTR_KPARAM_INFO
	.align		4
.L_51:
        /*0118*/ 	.byte	0x04, 0x17
        /*011a*/ 	.short	(.L_53 - .L_52)
.L_52:
        /*011c*/ 	.word	0x00000000
        /*0120*/ 	.short	0x0008
        /*0122*/ 	.short	0x0034
        /*0124*/ 	.byte	0x00, 0xf0, 0x11, 0x00


	//----- nvinfo : EIATTR_KPARAM_INFO
	.align		4
.L_53:
        /*0128*/ 	.byte	0x04, 0x17
        /*012a*/ 	.short	(.L_55 - .L_54)
.L_54:
        /*012c*/ 	.word	0x00000000
        /*0130*/ 	.short	0x0007
        /*0132*/ 	.short	0x0030
        /*0134*/ 	.byte	0x00, 0xf0, 0x11, 0x00


	//----- nvinfo : EIATTR_KPARAM_INFO
	.align		4
.L_55:
        /*0138*/ 	.byte	0x04, 0x17
        /*013a*/ 	.short	(.L_57 - .L_56)
.L_56:
        /*013c*/ 	.word	0x00000000
        /*0140*/ 	.short	0x0006
        /*0142*/ 	.short	0x002c
        /*0144*/ 	.byte	0x00, 0xf0, 0x11, 0x00


	//----- nvinfo : EIATTR_KPARAM_INFO
	.align		4
.L_57:
        /*0148*/ 	.byte	0x04, 0x17
        /*014a*/ 	.short	(.L_59 - .L_58)
.L_58:
        /*014c*/ 	.word	0x00000000
        /*0150*/ 	.short	0x0005
        /*0152*/ 	.short	0x0028
        /*0154*/ 	.byte	0x00, 0xf0, 0x11, 0x00


	//----- nvinfo : EIATTR_KPARAM_INFO
	.align		4
.L_59:
        /*0158*/ 	.byte	0x04, 0x17
        /*015a*/ 	.short	(.L_61 - .L_60)
.L_60:
        /*015c*/ 	.word	0x00000000
        /*0160*/ 	.short	0x0004
        /*0162*/ 	.short	0x0020
        /*0164*/ 	.byte	0x00, 0xf4, 0x21, 0x00


	//----- nvinfo : EIATTR_KPARAM_INFO
	.align		4
.L_61:
        /*0168*/ 	.byte	0x04, 0x17
        /*016a*/ 	.short	(.L_63 - .L_62)
.L_62:
        /*016c*/ 	.word	0x00000000
        /*0170*/ 	.short	0x0003
        /*0172*/ 	.short	0x0018
        /*0174*/ 	.byte	0x00, 0xf4, 0x21, 0x00


	//----- nvinfo : EIATTR_KPARAM_INFO
	.align		4
.L_63:
        /*0178*/ 	.byte	0x04, 0x17
        /*017a*/ 	.short	(.L_65 - .L_64)
.L_64:
        /*017c*/ 	.word	0x00000000
        /*0180*/ 	.short	0x0002
        /*0182*/ 	.short	0x0010
        /*0184*/ 	.byte	0x00, 0xf4, 0x21, 0x00


	//----- nvinfo : EIATTR_KPARAM_INFO
	.align		4
.L_65:
        /*0188*/ 	.byte	0x04, 0x17
        /*018a*/ 	.short	(.L_67 - .L_66)
.L_66:
        /*018c*/ 	.word	0x00000000
        /*0190*/ 	.short	0x0001
        /*0192*/ 	.short	0x0008
        /*0194*/ 	.byte	0x00, 0xf4, 0x21, 0x00


	//----- nvinfo : EIATTR_KPARAM_INFO
	.align		4
.L_67:
        /*0198*/ 	.byte	0x04, 0x17
        /*019a*/ 	.short	(.L_69 - .L_68)
.L_68:
        /*019c*/ 	.word	0x00000000
        /*01a0*/ 	.short	0x0000
        /*01a2*/ 	.short	0x0000
        /*01a4*/ 	.byte	0x00, 0xf4, 0x21, 0x00


	//----- nvinfo : EIATTR_AT_ENTRY_FRAGMENTS
	.align		4
.L_69:
        /*01a8*/ 	.byte	0x04, 0x4f
        /*01aa*/ 	.short	(.L_71 - .L_70)


	//   ....[0]....
.L_70:
        /*01ac*/ 	.word	0x00000004


	//----- nvinfo : EIATTR_RESERVED_SMEM_USED
	.align		4
.L_71:
        /*01b0*/ 	.byte	0x01, 0x41
	.zero		2


	//----- nvinfo : EIATTR_SPARSE_MMA_MASK
	.align		4
        /*01b4*/ 	.byte	0x03, 0x50
        /*01b6*/ 	.short	0x0000


	//----- nvinfo : EIATTR_TCGEN05_1CTA_USED
	.align		4
        /*01b8*/ 	.byte	0x01, 0x51
	.zero		2


	//----- nvinfo : EIATTR_MAXREG_COUNT
	.align		4
        /*01bc*/ 	.byte	0x03, 0x1b
        /*01be*/ 	.short	0x00ff


	//----- nvinfo : EIATTR_NUM_BARRIERS
	.align		4
        /*01c0*/ 	.byte	0x02, 0x4c
        /*01c2*/ 	.byte	0x01
	.zero		1


	//----- nvinfo : EIATTR_ANNOTATIONS
	.align		4
        /*01c4*/ 	.byte	0x04, 0x55
        /*01c6*/ 	.short	(.L_73 - .L_72)


	//   ....[0]....
.L_72:
        /*01c8*/ 	.word	0x00000001
        /*01cc*/ 	.byte	0x30, 0x37, 0x00, 0x00, 0x01, 0x00, 0x00, 0x00, 0xc0, 0x37, 0x00, 0x00, 0x01, 0x00, 0x00, 0x00
        /* <DEDUP_REMOVED lines=13> */
        /*02ac*/ 	.byte	0xd0, 0x66, 0x00, 0x00, 0x01, 0x00, 0x00, 0x00, 0xe0, 0x66, 0x00, 0x00


	//----- nvinfo : EIATTR_INT_WARP_WIDE_INSTR_OFFSETS
	.align		4
.L_73:
        /*02b8*/ 	.byte	0x04, 0x31
        /*02ba*/ 	.short	(.L_75 - .L_74)


	//   ....[0]....
.L_74:
        /*02bc*/ 	.word	0x000026b0


	//   ....[1]....
        /*02c0*/ 	.word	0x000026c0


	//   ....[2]....
        /*02c4*/ 	.word	0x00003b70


	//   ....[3]....
        /*02c8*/ 	.word	0x00004370


	//   ....[4]....
        /*02cc*/ 	.word	0x00006b60


	//   ....[5]....
        /*02d0*/ 	.word	0x0000d370


	//   ....[6]....
        /*02d4*/ 	.word	0x0000d3c0


	//----- nvinfo : EIATTR_COOP_GROUP_MASK_REGIDS
	.align		4
.L_75:
        /*02d8*/ 	.byte	0x04, 0x29
        /*02da*/ 	.short	(.L_77 - .L_76)


	//   ....[0]....
.L_76:
        /*02dc*/ 	.word	0xffffffff


	//   ....[1]....
        /*02e0*/ 	.word	0xffffffff


	//   ....[2]....
        /*02e4*/ 	.word	0xffffffff


	//   ....[3]....
        /*02e8*/ 	.word	0xffffffff


	//   ....[4]....
        /*02ec*/ 	.word	0xffffffff


	//   ....[5]....
        /*02f0*/ 	.word	0xffffffff


	//   ....[6]....
        /*02f4*/ 	.word	0xffffffff


	//   ....[7]....
        /*02f8*/ 	.word	0xffffffff


	//----- nvinfo : EIATTR_COOP_GROUP_INSTR_OFFSETS
	.align		4
.L_77:
        /*02fc*/ 	.byte	0x04, 0x28
        /*02fe*/ 	.short	(.L_79 - .L_78)


	//   ....[0]....
.L_78:
        /*0300*/ 	.word	0x00000070


	//   ....[1]....
        /*0304*/ 	.word	0x00000330


	//   ....[2]....
        /*0308*/ 	.word	0x00005240


	//   ....[3]....
        /*030c*/ 	.word	0x00005450


	//   ....[4]....
        /*0310*/ 	.word	0x000074c0


	//   ....[5]....
        /*0314*/ 	.word	0x00007700


	//   ....[6]....
        /*0318*/ 	.word	0x0000d200


	//   ....[7]....
        /*031c*/ 	.word	0x0000d470


	//----- nvinfo : EIATTR_VRC_CTA_INIT_COUNT
	.align		4
.L_79:
        /*0320*/ 	.byte	0x02, 0x4a
        /*0322*/ 	.byte	0x80
	.zero		1


	//----- nvinfo : EIATTR_MBARRIER_INSTR_OFFSETS
	.align		4
        /*0324*/ 	.byte	0x04, 0x39
        /*0326*/ 	.short	(.L_81 - .L_80)


	//   ....[0]....
.L_80:
        /*0328*/ 	.word	0x00003780
        /*032c*/ 	.word	0x000000ff
        /*0330*/ 	.word	0x0000e000
        /*0334*/ 	.short	0x0100
        /*0336*/ 	.byte	0x04
	.zero		1


	//   ....[1]....
        /*0338*/ 	.word	0x00004050
        /*033c*/ 	.word	0x000000ff
        /*0340*/ 	.word	0x0000e008
        /*0344*/ 	.short	0x0100
        /*0346*/ 	.byte	0x04
	.zero		1


	//   ....[2]....
        /*0348*/ 	.word	0x00004520
        /*034c*/ 	.word	0x000000ff
        /*0350*/ 	.word	0x0000a000
        /*0354*/ 	.short	0x0100
        /*0356*/ 	.byte	0x04
	.zero		1


	//   ....[3]....
        /*0358*/ 	.word	0x00004d30
        /*035c*/ 	.word	0x000000ff
        /*0360*/ 	.word	0x0000a000
        /*0364*/ 	.short	0x010a
        /*0366*/ 	.byte	0x04
	.zero		1


	//   ....[4]....
        /*0368*/ 	.word	0x00004d90
        /*036c*/ 	.word	0x000000ff
        /*0370*/ 	.word	0x0000a000
        /*0374*/ 	.short	0x0108
        /*0376*/ 	.byte	0x04
	.zero		1


	//   ....[5]....
        /*0378*/ 	.word	0x00006db0
        /*037c*/ 	.word	0x000000ff
        /*0380*/ 	.word	0x0000e010
        /*0384*/ 	.short	0x0100
        /*0386*/ 	.byte	0x04
	.zero		1


	//   ....[6]....
        /*0388*/ 	.word	0x000070e0
        /*038c*/ 	.word	0x000000ff
        /*0390*/ 	.word	0x0000e010
        /*0394*/ 	.short	0x010a
        /*0396*/ 	.byte	0x04
	.zero		1


	//   ....[7]....
        /*0398*/ 	.word	0x00007250
        /*039c*/ 	.word	0x000000ff
        /*03a0*/ 	.word	0x0000e010
        /*03a4*/ 	.short	0x0108
        /*03a6*/ 	.byte	0x04
	.zero		1


	//   ....[8]....
        /*03a8*/ 	.word	0x00007400
        /*03ac*/ 	.word	0x0000000c
        /*03b0*/ 	.word	0x00000000
        /*03b4*/ 	.short	0x010a
        /*03b6*/ 	.byte	0xff
	.zero		1


	//   ....[9]....
        /*03b8*/ 	.word	0x000088d0
        /*03bc*/ 	.word	0x0000000c
        /*03c0*/ 	.word	0x00000000
        /*03c4*/ 	.short	0x010a
        /*03c6*/ 	.byte	0xff
	.zero		1


	//   ....[10]....
        /*03c8*/ 	.word	0x00008a10
        /*03cc*/ 	.word	0x000000ff
        /*03d0*/ 	.word	0x0000e000
        /*03d4*/ 	.short	0x0108
        /*03d6*/ 	.byte	0x04
	.zero		1


	//   ....[11]....
        /*03d8*/ 	.word	0x00008b10
        /*03dc*/ 	.word	0x000000ff
        /*03e0*/ 	.word	0x0000e008
        /*03e4*/ 	.short	0x0108
        /*03e6*/ 	.byte	0x04
	.zero		1


	//   ....[12]....
        /*03e8*/ 	.word	0x0000d490
        /*03ec*/ 	.word	0x000000ff
        /*03f0*/ 	.word	0x0000a000
        /*03f4*/ 	.short	0x010a
        /*03f6*/ 	.byte	0x04
	.zero		1


	//   ....[13]....
        /*03f8*/ 	.word	0x0000d4c0
        /*03fc*/ 	.word	0x000000ff
        /*0400*/ 	.word	0x0000e010
        /*0404*/ 	.short	0x010a
        /*0406*/ 	.byte	0x04
	.zero		1


	//   ....[14]....
        /*0408*/ 	.word	0x0000d4f0
        /*040c*/ 	.word	0x0000000c
        /*0410*/ 	.word	0x00000000
        /*0414*/ 	.short	0x010a
        /*0416*/ 	.byte	0xff
	.zero		1


	//   ....[15]....
        /*0418*/ 	.word	0x0000d520
        /*041c*/ 	.word	0x0000000c
        /*0420*/ 	.word	0x00000000
        /*0424*/ 	.short	0x010a
        /*0426*/ 	.byte	0xff
	.zero		1


	//----- nvinfo : EIATTR_NUM_MBARRIERS
	.align		4
.L_81:
        /*0428*/ 	.byte	0x03, 0x38
        /*042a*/ 	.short	0xffff


	//----- nvinfo : EIATTR_EXIT_INSTR_OFFSETS
	.align		4
        /*042c*/ 	.byte	0x04, 0x1c
        /*042e*/ 	.short	(.L_83 - .L_82)


	//   ....[0]....
.L_82:
        /*0430*/ 	.word	0x0000d480


	//----- nvinfo : EIATTR_REQNTID
	.align		4
.L_83:
        /*0434*/ 	.byte	0x04, 0x10
        /*0436*/ 	.short	(.L_85 - .L_84)
.L_84:
        /*0438*/ 	.word	0x00000080
        /*043c*/ 	.word	0x00000001
        /*0440*/ 	.word	0x00000001


	//----- nvinfo : EIATTR_CRS_STACK_SIZE
	.align		4
.L_85:
        /*0444*/ 	.byte	0x04, 0x1e
        /*0446*/ 	.short	(.L_87 - .L_86)
.L_86:
        /*0448*/ 	.word	0x00000000


	//----- nvinfo : EIATTR_CBANK_PARAM_SIZE
	.align		4
.L_87:
        /*044c*/ 	.byte	0x03, 0x19
        /*044e*/ 	.short	0x0088


	//----- nvinfo : EIATTR_PARAM_CBANK
	.align		4
        /*0450*/ 	.byte	0x04, 0x0a
        /*0452*/ 	.short	(.L_89 - .L_88)
	.align		4
.L_88:
        /*0454*/ 	.word	index@(.nv.constant0.attn_fwd)
        /*0458*/ 	.short	0x0380
        /*045a*/ 	.short	0x0088


	//----- nvinfo : EIATTR_SW_WAR
	.align		4
.L_89:
        /*045c*/ 	.byte	0x04, 0x36
        /*045e*/ 	.short	(.L_91 - .L_90)
.L_90:
        /*0460*/ 	.word	0x00000008
.L_91:


//--------------------- .nv.compat                --------------------------
	.section	.nv.compat,"",@"SHT_CUDA_COMPAT_INFO"
	.align	4
        /*0000*/ 	.byte	0x02, 0x02, 0x02, 0x00, 0x02, 0x05, 0x05, 0x00, 0x02, 0x03, 0x00, 0x00, 0x02, 0x06, 0x01, 0x00


//--------------------- .nv.callgraph             --------------------------
	.section	.nv.callgraph,"",@"SHT_CUDA_CALLGRAPH"
	.align	4
	.sectionentsize	8
	.align		4
        /*0000*/ 	.word	0x00000000
	.align		4
        /*0004*/ 	.word	0xffffffff
	.align		4
        /*0008*/ 	.word	0x00000000
	.align		4
        /*000c*/ 	.word	0xfffffffe
	.align		4
        /*0010*/ 	.word	0x00000000
	.align		4
        /*0014*/ 	.word	0xfffffffd
	.align		4
        /*0018*/ 	.word	0x00000000
	.align		4
        /*001c*/ 	.word	0xfffffffc


//--------------------- .nv.constant4             --------------------------
	.section	.nv.constant4,"a",@progbits
	.align	8
	.align		8
.nv.constant4:
        /*0000*/ 	.dword	_$_str


//--------------------- .text.attn_fwd            --------------------------
	.section	.text.attn_fwd,"ax",@progbits
	.align	128
        .global         attn_fwd
        .type           attn_fwd,@function
        .size           attn_fwd,(.L_x_31 - attn_fwd)
        .other          attn_fwd,@"STO_CUDA_ENTRY STV_DEFAULT"
attn_fwd:
.text.attn_fwd:
[----:B------:R-:W0:Y:S01]  /*0000*/  LDC R1, c[0x0][0x37c] ;  /* 0x0000df00ff017b82 */ /* 0x000e220000000800 */
[----:B------:R-:W1:Y:S01]  /*0010*/  S2R R0, SR_TID.X ;  /* 0x0000000000007919 */ /* 0x000e620000002100 */
[----:B0-----:R-:W-:Y:S01]  /*0020*/  VIADD R1, R1, 0xffffff88 ;  /* 0xffffff8801017836 */ /* 0x001fe20000000000 */
[----:B-1----:R-:W-:-:S13]  /*0030*/  ISETP.GE.U32.AND P0, PT, R0, 0x20, PT ;  /* 0x000000200000780c */ /* 0x002fda0003f06070 */
[----:B------:R-:W-:Y:S02]  /*0040*/  VOTEU.ANY UP0, P0 ;  /* 0x0000000000ff7886 */ /* 0x000fe40000000100 */
[----:B------:R-:W-:Y:S05]  /*0050*/  BRA.U UP0, `(.L_x_0) ;  /* 0x0000000100b87547 */ /* 0x000fea000b800000 */
[----:B------:R-:W0:Y:S01]  /*0060*/  S2UR UR6, SR_CgaCtaId ;  /* 0x00000000000679c3 */ /* 0x000e220000008800 */
[----:B------:R-:W-:Y:S01]  /*0070*/  NOP ;  /* 0x0000000000007918 */ /* 0x000fe20000000000 */
[----:B------:R-:W-:Y:S02]  /*0080*/  UMOV UR4, 0x40 ;  /* 0x0000004000047882 */ /* 0x000fe40000000000 */
[----:B0-----:R-:W-:-:S09]  /*0090*/  ULEA UR4, UR6, UR4, 0x18 ;  /* 0x0000000406047291 */ /* 0x001fd2000f8ec0ff */
[----:B------:R-:W0:Y:S01]  /*00a0*/  LDS.U8 R0, [UR4] ;  /* 0x00000004ff007984 */ /* 0x000e220008000000 */
[----:B------:R-:W-:Y:S02]  /*00b0*/  UMOV UR4, 0x400 ;  /* 0x0000040000047882 */ /* 0x000fe40000000000 */
[----:B------:R-:W-:Y:S01]  /*00c0*/  ULEA UR4, UR6, UR4, 0x18 ;  /* 0x0000000406047291 */ /* 0x000fe2000f8ec0ff */
[----:B0-----:R-:W-:-:S13]  /*00d0*/  ISETP.NE.AND P0, PT, R0, RZ, PT ;  /* 0x000000ff0000720c */ /* 0x001fda0003f05270 */
[----:B------:R-:W-:Y:S05]  /*00e0*/  @P0 BRA `(.L_x_1) ;  /* 0x00000000007c0947 */ /* 0x000fea0003800000 */
[----:B------:R-:W-:-:S13]  /*00f0*/  ELECT P0, URZ, PT ;  /* 0x0000000000ff782f */ /* 0x000fda0003800000 */
[----:B------:R-:W-:Y:S05]  /*0100*/  @!P0 BRA `(.L_x_2) ;  /* 0x0000000000848947 */ /* 0x000fea0003800000 */
[----:B------:R-:W-:Y:S01]  /*0110*/  UMOV UR5, 0x10 ;  /* 0x0000001000057882 */ /* 0x000fe20000000000 */
[----:B------:R-:W-:Y:S01]  /*0120*/  IMAD.MOV.U32 R4, RZ, RZ, 0x1 ;  /* 0x00000001ff047424 */ /* 0x000fe200078e00ff */
[----:B------:R-:W-:-:S03]  /*0130*/  MOV R5, 0xffff ;  /* 0x0000ffff00057802 */ /* 0x000fc60000000f00 */
[----:B------:R-:W-:Y:S04]  /*0140*/  DEPBAR.LE SB0, 0x36 ;  /* 0x00008d800000791a */ /* 0x000fe80000000000 */
[----:B------:R-:W0:Y:S02]  /*0150*/  UTCATOMSWS.FIND_AND_SET.ALIGN UP1, UR5, UR5 ;  /* 0x00000005000575e3 */ /* 0x000e240008020800 */
[----:B0-----:R-:W-:-:S04]  /*0160*/  PLOP3.LUT P0, PT, PT, PT, UP1, 0x80, 0x8 ;  /* 0x000000000008781c */ /* 0x001fc80003f0f018 */
[----:B------:R-:W-:-:S04]  /*0170*/  SEL R0, RZ, 0xffffffff, !P0 ;  /* 0xffffffffff007807 */ /* 0x000fc80004000000 */
[----:B------:R-:W-:Y:S01]  /*0180*/  ISETP.NE.AND P0, PT, R0, RZ, PT ;  /* 0x000000ff0000720c */ /* 0x000fe20003f05270 */
[----:B------:R-:W-:-:S12]  /*0190*/  IMAD.U32 R0, RZ, RZ, UR5 ;  /* 0x00000005ff007e24 */ /* 0x000fd8000f8e00ff */
[----:B------:R-:W-:Y:S05]  /*01a0*/  @P0 BRA `(.L_x_3) ;  /* 0x0000000000240947 */ /* 0x000fea0003800000 */
.L_x_4:
[----:B------:R-:W-:Y:S05]  /*01b0*/  NANOSLEEP 0x64 ;  /* 0x000000640000795d */ /* 0x000fea0003800000 */
[----:B------:R-:W-:-:S05]  /*01c0*/  UMOV UR5, 0x10 ;  /* 0x0000001000057882 */ /* 0x000fca0000000000 */
[----:B------:R-:W-:Y:S04]  /*01d0*/  DEPBAR.LE SB0, 0x36 ;  /* 0x00008d800000791a */ /* 0x000fe80000000000 */
[----:B------:R-:W0:Y:S02]  /*01e0*/  UTCATOMSWS.FIND_AND_SET.ALIGN UP1, UR5, UR5 ;  /* 0x00000005000575e3 */ /* 0x000e240008020800 */
[----:B0-----:R-:W-:-:S04]  /*01f0*/  PLOP3.LUT P0, PT, PT, PT, UP1, 0x80, 0x8 ;  /* 0x000000000008781c */ /* 0x001fc80003f0f018 */
[----:B------:R-:W-:-:S04]  /*0200*/  SEL R0, RZ, 0xffffffff, !P0 ;  /* 0xffffffffff007807 */ /* 0x000fc80004000000 */
[----:B------:R-:W-:Y:S01]  /*0210*/  ISETP.NE.AND P0, PT, R0, RZ, PT ;  /* 0x000000ff0000720c */ /* 0x000fe20003f05270 */
[----:B------:R-:W-:-:S12]  /*0220*/  IMAD.U32 R0, RZ, RZ, UR5 ;  /* 0x00000005ff007e24 */ /* 0x000fd8000f8e00ff */
[----:B------:R-:W-:Y:S05]  /*0230*/  @!P0 BRA `(.L_x_4) ;  /* 0xfffffffc00dc8947 */ /* 0x000fea000383ffff */
.L_x_3:
[----:B------:R-:W-:Y:S01]  /*0240*/  IADD3 R3, PT, PT, R0, 0x10, RZ ;  /* 0x0000001000037810 */ /* 0x000fe20007ffe0ff */
[----:B------:R-:W-:Y:S01]  /*0250*/  UMOV UR5, 0x50 ;  /* 0x0000005000057882 */ /* 0x000fe20000000000 */
[----:B------:R-:W-:Y:S01]  /*0260*/  SHF.L.U32 R2, R5, R0, RZ ;  /* 0x0000000005027219 */ /* 0x000fe200000006ff */
[----:B------:R-:W-:Y:S01]  /*0270*/  ULEA UR5, UR6, UR5, 0x18 ;  /* 0x0000000506057291 */ /* 0x000fe2000f8ec0ff */
[----:B------:R-:W-:Y:S01]  /*0280*/  SHF.L.U32 R3, R4, R3, RZ ;  /* 0x0000000304037219 */ /* 0x000fe200000006ff */
[----:B------:R-:W-:-:S03]  /*0290*/  IMAD.SHL.U32 R0, R0, 0x20, RZ ;  /* 0x0000002000007824 */ /* 0x000fc600078e00ff */
[----:B------:R-:W-:-:S05]  /*02a0*/  LOP3.LUT R2, R3, R2, RZ, 0xfc, !PT ;  /* 0x0000000203027212 */ /* 0x000fca00078efcff */
[----:B------:R0:W-:Y:S04]  /*02b0*/  ATOMS.OR RZ, [UR5], R2 ;  /* 0x00000002ffff798c */ /* 0x0001e8000b000005 */
[----:B------:R0:W-:Y:S01]  /*02c0*/  STS [UR4], R0 ;  /* 0x00000000ff007988 */ /* 0x0001e20008000804 */
[----:B------:R-:W-:Y:S05]  /*02d0*/  BRA `(.L_x_2) ;  /* 0x0000000000107947 */ /* 0x000fea0003800000 */
.L_x_1:
[----:B------:R-:W-:Y:S01]  /*02e0*/  IMAD.MOV.U32 R0, RZ, RZ, -0x1 ;  /* 0xffffffffff007424 */ /* 0x000fe200078e00ff */
[----:B------:R-:W-:-:S04]  /*02f0*/  MOV R2, 0x320 ;  /* 0x0000032000027802 */ /* 0x000fc80000000f00 */
[----:B------:R0:W-:Y:S03]  /*0300*/  STS [UR4], R0 ;  /* 0x00000000ff007988 */ /* 0x0001e60008000804 */
[----:B0-----:R-:W-:Y:S05]  /*0310*/  CALL.REL.NOINC `($__internal_1_$__cuda_sm10x_tcgen05_guardrail_trap_phase_invalid_during_alloc) ;  /* 0x000000d000987944 */ /* 0x001fea0003c00000 */
.L_x_2:
[----:B------:R-:W-:Y:S05]  /*0320*/  WARPSYNC.ALL ;  /* 0x0000000000007948 */ /* 0x000fea0003800000 */
[----:B------:R-:W-:Y:S01]  /*0330*/  NOP ;  /* 0x0000000000007918 */ /* 0x000fe20000000000 */
.L_x_0:
[----:B------:R-:W1:Y:S01]  /*0340*/  S2R R3, SR_CTAID.X ;  /* 0x0000000000037919 */ /* 0x000e620000002500 */
[----:B------:R-:W2:Y:S01]  /*0350*/  S2UR UR4, SR_CTAID.Y ;  /* 0x00000000000479c3 */ /* 0x000ea20000002600 */
[----:B------:R-:W2:Y:S01]  /*0360*/  LDCU.64 UR6, c[0x0][0x3b0] ;  /* 0x00007600ff0677ac */ /* 0x000ea20008000a00 */
[----:B------:R-:W3:Y:S01]  /*0370*/  S2R R146, SR_TID.X ;  /* 0x0000000000927919 */ /* 0x000ee20000002100 */
[----:B------:R-:W4:Y:S05]  /*0380*/  LDCU.64 UR12, c[0x0][0x358] ;  /* 0x00006b00ff0c77ac */ /* 0x000f2a0008000a00 */
[----:B------:R-:W0:Y:S08]  /*0390*/  LDC.64 R8, c[0x0][0x380] ;  /* 0x0000e000ff087b82 */ /* 0x000e300000000a00 */
[----:B------:R-:W4:Y:S08]  /*03a0*/  LDC R7, c[0x0][0x3b8] ;  /* 0x0000ee00ff077b82 */ /* 0x000f300000000800 */
[----:B------:R-:W0:Y:S01]  /*03b0*/  S2UR UR8, SR_CgaCtaId ;  /* 0x00000000000879c3 */ /* 0x000e220000008800 */
[----:B--2---:R-:W-:-:S03]  /*03c0*/  UIMAD UR6, UR4, UR6, URZ ;  /* 0x00000006040672a4 */ /* 0x004fc6000f8e02ff */
[----:B------:R-:W-:Y:S01]  /*03d0*/  UMOV UR4, 0x400 ;  /* 0x0000040000047882 */ /* 0x000fe20000000000 */
[----:B------:R-:W-:Y:S01]  /*03e0*/  USHF.L.U32 UR5, UR6, 0x1, URZ ;  /* 0x0000000106057899 */ /* 0x000fe200080006ff */
[----:B-1----:R-:W-:-:S04]  /*03f0*/  SHF.L.U32 R3, R3, 0x6, RZ ;  /* 0x0000000603037819 */ /* 0x002fc800000006ff */
[--C-:B0--3--:R-:W-:Y:S02]  /*0400*/  LOP3.LUT R0, R3, 0x3f, R146.reuse, 0xf8, !PT ;  /* 0x0000003f03007812 */ /* 0x109fe400078ef892 */
[----:B------:R-:W-:-:S03]  /*0410*/  SHF.R.U32.HI R2, RZ, 0x6, R146 ;  /* 0x00000006ff027819 */ /* 0x000fc60000011692 */
[----:B------:R-:W-:Y:S01]  /*0420*/  IMAD R0, R0, UR7, RZ ;  /* 0x0000000700007c24 */ /* 0x000fe2000f8e02ff */
[----:B------:R-:W-:Y:S01]  /*0430*/  SGXT.U32 R2, R2, 0x1 ;  /* 0x000000010202781a */ /* 0x000fe20000000000 */
[----:B------:R-:W-:Y:S02]  /*0440*/  UIMAD.WIDE UR6, UR6, 0x2, URZ ;  /* 0x00000002060678a5 */ /* 0x000fe4000f8e02ff */
[C---:B------:R-:W-:Y:S02]  /*0450*/  IMAD.SHL.U32 R5, R0.reuse, 0x2, RZ ;  /* 0x0000000200057824 */ /* 0x040fe400078e00ff */
[----:B------:R-:W-:Y:S01]  /*0460*/  IMAD.HI R0, R0, 0x2, RZ ;  /* 0x0000000200007827 */ /* 0x000fe200078e02ff */
[----:B------:R-:W-:Y:S01]  /*0470*/  ULEA UR4, UR8, UR4, 0x18 ;  /* 0x0000000408047291 */ /* 0x000fe2000f8ec0ff */
[----:B------:R-:W-:Y:S01]  /*0480*/  BAR.SYNC.DEFER_BLOCKING 0x0 ;  /* 0x0000000000007b1d */ /* 0x000fe20000010000 */
[----:B------:R-:W-:Y:S01]  /*0490*/  IADD3 R4, P0, P1, R5, UR5, R8 ;  /* 0x0000000505047c10 */ /* 0x000fe2000f91e008 */
[----:B----4-:R-:W-:-:S03]  /*04a0*/  IMAD R5, R2, R7, RZ ;  /* 0x0000000702057224 */ /* 0x010fc600078e02ff */
[----:B------:R-:W-:Y:S01]  /*04b0*/  IADD3.X R0, PT, PT, R0, UR7, R9, P0, P1 ;  /* 0x0000000700007c10 */ /* 0x000fe200087e2409 */
[----:B------:R-:W-:Y:S01]  /*04c0*/  IMAD R11, R7, 0x2, R5 ;  /* 0x00000002070b7824 */ /* 0x000fe200078e0205 */
[----:B------:R-:W-:-:S04]  /*04d0*/  LEA R8, P0, R5, R4, 0x1 ;  /* 0x0000000405087211 */ /* 0x000fc800078008ff */
[----:B------:R-:W-:Y:S02]  /*04e0*/  LEA R13, R7, R11, 0x1 ;  /* 0x0000000b070d7211 */ /* 0x000fe400078e08ff */
[----:B------:R-:W-:Y:S02]  /*04f0*/  LEA.HI.X.SX32 R9, R5, R0, 0x1, P0 ;  /* 0x0000000005097211 */ /* 0x000fe400000f0eff */
[-C--:B------:R-:W-:Y:S01]  /*0500*/  LEA R12, P0, R13, R4.reuse, 0x1 ;  /* 0x000000040d0c7211 */ /* 0x080fe200078008ff */
[----:B------:R-:W-:Y:S01]  /*0510*/  IMAD R15, R7, 0x2, R13 ;  /* 0x00000002070f7824 */ /* 0x000fe200078e020d */
[----:B------:R-:W-:-:S03]  /*0520*/  LEA R10, P1, R11, R4, 0x1 ;  /* 0x000000040b0a7211 */ /* 0x000fc600078208ff */
[----:B------:R-:W-:Y:S01]  /*0530*/  IMAD R17, R7, 0x2, R15 ;  /* 0x0000000207117824 */ /* 0x000fe200078e020f */
[----:B------:R-:W0:Y:S01]  /*0540*/  LDS R111, [UR4] ;  /* 0x00000004ff6f7984 */ /* 0x000e220008000800 */
[-C--:B------:R-:W-:Y:S02]  /*0550*/  LEA.HI.X.SX32 R13, R13, R0.reuse, 0x1, P0 ;  /* 0x000000000d0d7211 */ /* 0x080fe400000f0eff */
[----:B------:R-:W-:Y:S01]  /*0560*/  LEA.HI.X.SX32 R11, R11, R0, 0x1, P1 ;  /* 0x000000000b0b7211 */ /* 0x000fe200008f0eff */
[----:B------:R-:W-:Y:S01]  /*0570*/  BAR.SYNC.DEFER_BLOCKING 0x0 ;  /* 0x0000000000007b1d */ /* 0x000fe20000010000 */
[----:B------:R-:W-:-:S05]  /*0580*/  LEA R19, R7, R17, 0x1 ;  /* 0x0000001107137211 */ /* 0x000fca00078e08ff */
[----:B------:R-:W-:Y:S01]  /*0590*/  IMAD R21, R7, 0x2, R19 ;  /* 0x0000000207157824 */ /* 0x000fe200078e0213 */
[----:B------:R-:W-:-:S03]  /*05a0*/  LEA R16, P0, R17, R4, 0x1 ;  /* 0x0000000411107211 */ /* 0x000fc600078008ff */
[----:B------:R-:W-:Y:S01]  /*05b0*/  IMAD R23, R7, 0x2, R21 ;  /* 0x0000000207177824 */ /* 0x000fe200078e0215 */
[----:B------:R-:W-:Y:S02]  /*05c0*/  LEA R14, P1, R15, R4, 0x1 ;  /* 0x000000040f0e7211 */ /* 0x000fe400078208ff */
[----:B------:R-:W-:Y:S02]  /*05d0*/  LEA.HI.X.SX32 R17, R17, R0, 0x1, P0 ;  /* 0x0000000011117211 */ /* 0x000fe400000f0eff */
[----:B------:R-:W-:Y:S02]  /*05e0*/  LEA R25, R7, R23, 0x1 ;  /* 0x0000001707197211 */ /* 0x000fe400078e08ff */
[----:B------:R-:W-:Y:S02]  /*05f0*/  LEA R18, P0, R19, R4, 0x1 ;  /* 0x0000000413127211 */ /* 0x000fe400078008ff */
[-C--:B------:R-:W-:Y:S02]  /*0600*/  LEA.HI.X.SX32 R15, R15, R0.reuse, 0x1, P1 ;  /* 0x000000000f0f7211 */ /* 0x080fe400008f0eff */
[----:B------:R-:W-:Y:S01]  /*0610*/  LEA.HI.X.SX32 R19, R19, R0, 0x1, P0 ;  /* 0x0000000013137211 */ /* 0x000fe200000f0eff */
[----:B------:R1:W5:Y:S01]  /*0620*/  LDG.E.U16 R6, desc[UR12][R12.64] ;  /* 0x0000000c0c067981 */ /* 0x000362000c1e1500 */
[----:B------:R-:W-:-:S03]  /*0630*/  LEA R20, P0, R21, R4, 0x1 ;  /* 0x0000000415147211 */ /* 0x000fc600078008ff */
[----:B------:R-:W5:Y:S04]  /*0640*/  LDG.E.U16 R5, desc[UR12][R8.64] ;  /* 0x0000000c08057981 */ /* 0x000f68000c1e1500 */
[----:B------:R-:W5:Y:S01]  /*0650*/  LDG.E.U16 R2, desc[UR12][R10.64] ;  /* 0x0000000c0a027981 */ /* 0x000f62000c1e1500 */
[----:B-1----:R-:W-:Y:S01]  /*0660*/  IMAD R13, R7, 0x2, R25 ;  /* 0x00000002070d7824 */ /* 0x002fe200078e0219 */
[----:B------:R-:W-:Y:S02]  /*0670*/  LEA.HI.X.SX32 R21, R21, R0, 0x1, P0 ;  /* 0x0000000015157211 */ /* 0x000fe400000f0eff */
[----:B------:R1:W5:Y:S01]  /*0680*/  LDG.E.U16 R8, desc[UR12][R14.64] ;  /* 0x0000000c0e087981 */ /* 0x000362000c1e1500 */
[-C--:B------:R-:W-:Y:S02]  /*0690*/  LEA R24, P0, R25, R4.reuse, 0x1 ;  /* 0x0000000419187211 */ /* 0x080fe400078008ff */
[----:B------:R-:W-:Y:S01]  /*06a0*/  LEA R22, P1, R23, R4, 0x1 ;  /* 0x0000000417167211 */ /* 0x000fe200078208ff */
[----:B------:R2:W5:Y:S04]  /*06b0*/  LDG.E.U16 R9, desc[UR12][R16.64] ;  /* 0x0000000c10097981 */ /* 0x000568000c1e1500 */
[----:B------:R3:W5:Y:S01]  /*06c0*/  LDG.E.U16 R10, desc[UR12][R18.64] ;  /* 0x0000000c120a7981 */ /* 0x000762000c1e1500 */
[----:B-1----:R-:W-:Y:S01]  /*06d0*/  IMAD R15, R7, 0x2, R13 ;  /* 0x00000002070f7824 */ /* 0x002fe200078e020d */
[----:B------:R-:W-:-:S02]  /*06e0*/  LEA.HI.X.SX32 R25, R25, R0, 0x1, P0 ;  /* 0x0000000019197211 */ /* 0x000fc400000f0eff */
[----:B------:R1:W5:Y:S02]  /*06f0*/  LDG.E.U16 R11, desc[UR12][R20.64] ;  /* 0x0000000c140b7981 */ /* 0x000364000c1e1500 */
[----:B--2---:R-:W-:Y:S02]  /*0700*/  LEA R17, R7, R15, 0x1 ;  /* 0x0000000f07117211 */ /* 0x004fe400078e08ff */
[----:B------:R-:W-:Y:S02]  /*0710*/  LEA.HI.X.SX32 R23, R23, R0, 0x1, P1 ;  /* 0x0000000017177211 */ /* 0x000fe400008f0eff */
[-C--:B------:R-:W-:Y:S01]  /*0720*/  LEA R26, P0, R13, R4.reuse, 0x1 ;  /* 0x000000040d1a7211 */ /* 0x080fe200078008ff */
[----:B------:R-:W-:Y:S01]  /*0730*/  IMAD R31, R7, 0x2, R17 ;  /* 0x00000002071f7824 */ /* 0x000fe200078e0211 */
[----:B------:R-:W-:Y:S01]  /*0740*/  LEA R28, P1, R17, R4, 0x1 ;  /* 0x00000004111c7211 */ /* 0x000fe200078208ff */
[----:B------:R-:W5:Y:S01]  /*0750*/  LDG.E.U16 R12, desc[UR12][R22.64] ;  /* 0x0000000c160c7981 */ /* 0x000f62000c1e1500 */
[----:B------:R-:W-:-:S02]  /*0760*/  LEA.HI.X.SX32 R27, R13, R0, 0x1, P0 ;  /* 0x000000000d1b7211 */ /* 0x000fc400000f0eff */
[----:B---3--:R-:W-:Y:S01]  /*0770*/  LEA R18, P0, R15, R4, 0x1 ;  /* 0x000000040f127211 */ /* 0x008fe200078008ff */
[----:B------:R2:W5:Y:S01]  /*0780*/  LDG.E.U16 R13, desc[UR12][R24.64] ;  /* 0x0000000c180d7981 */ /* 0x000562000c1e1500 */
[-C--:B------:R-:W-:Y:S01]  /*0790*/  LEA.HI.X.SX32 R29, R17, R0.reuse, 0x1, P1 ;  /* 0x00000000111d7211 */ /* 0x080fe200008f0eff */
[----:B------:R-:W-:Y:S01]  /*07a0*/  IMAD R17, R7, 0x2, R31 ;  /* 0x0000000207117824 */ /* 0x000fe200078e021f */
[----:B------:R-:W-:Y:S01]  /*07b0*/  LEA.HI.X.SX32 R19, R15, R0, 0x1, P0 ;  /* 0x000000000f137211 */ /* 0x000fe200000f0eff */
[----:B------:R3:W5:Y:S01]  /*07c0*/  LDG.E.U16 R14, desc[UR12][R26.64] ;  /* 0x0000000c1a0e7981 */ /* 0x000762000c1e1500 */
[----:B-1----:R-:W-:-:S03]  /*07d0*/  LEA R20, P0, R31, R4, 0x1 ;  /* 0x000000041f147211 */ /* 0x002fc600078008ff */
[----:B------:R1:W5:Y:S01]  /*07e0*/  LDG.E.U16 R16, desc[UR12][R28.64] ;  /* 0x0000000c1c107981 */ /* 0x000362000c1e1500 */
[----:B--2---:R-:W-:Y:S02]  /*07f0*/  LEA R25, R7, R17, 0x1 ;  /* 0x0000001107197211 */ /* 0x004fe400078e08ff */
[----:B------:R-:W-:Y:S01]  /*0800*/  LEA.HI.X.SX32 R21, R31, R0, 0x1, P0 ;  /* 0x000000001f157211 */ /* 0x000fe200000f0eff */
[----:B------:R-:W5:Y:S01]  /*0810*/  LDG.E.U16 R15, desc[UR12][R18.64] ;  /* 0x0000000c120f7981 */ /* 0x000f62000c1e1500 */
[----:B------:R-:W-:Y:S01]  /*0820*/  LEA R22, P0, R17, R4, 0x1 ;  /* 0x0000000411167211 */ /* 0x000fe200078008ff */
[----:B------:R-:W-:-:S03]  /*0830*/  IMAD R31, R7, 0x2, R25 ;  /* 0x00000002071f7824 */ /* 0x000fc600078e0219 */
[----:B------:R-:W-:Y:S01]  /*0840*/  LEA.HI.X.SX32 R23, R17, R0, 0x1, P0 ;  /* 0x0000000011177211 */ /* 0x000fe200000f0eff */
[----:B------:R-:W-:Y:S01]  /*0850*/  IMAD R33, R7, 0x2, R31 ;  /* 0x0000000207217824 */ /* 0x000fe200078e021f */
[-C--:B------:R-:W-:Y:S01]  /*0860*/  LEA R24, P0, R25, R4.reuse, 0x1 ;  /* 0x0000000419187211 */ /* 0x080fe200078008ff */
[----:B------:R-:W5:Y:S01]  /*0870*/  LDG.E.U16 R17, desc[UR12][R20.64] ;  /* 0x0000000c14117981 */ /* 0x000f62000c1e1500 */
[----:B---3--:R-:W-:Y:S02]  /*0880*/  LEA R26, P1, R31, R4, 0x1 ;  /* 0x000000041f1a7211 */ /* 0x008fe400078208ff */
[----:B------:R-:W-:Y:S01]  /*0890*/  LEA.HI.X.SX32 R25, R25, R0, 0x1, P0 ;  /* 0x0000000019197211 */ /* 0x000fe200000f0eff */
[----:B------:R-:W5:Y:S01]  /*08a0*/  LDG.E.U16 R18, desc[UR12][R22.64] ;  /* 0x0000000c16127981 */ /* 0x000f62000c1e1500 */
[----:B------:R-:W-:Y:S02]  /*08b0*/  LEA R30, P0, R33, R4, 0x1 ;  /* 0x00000004211e7211 */ /* 0x000fe400078008ff */
[----:B-1----:R-:W-:Y:S01]  /*08c0*/  LEA R29, R7, R33, 0x1 ;  /* 0x00000021071d7211 */ /* 0x002fe200078e08ff */
[----:B------:R1:W5:Y:S01]  /*08d0*/  LDG.E.U16 R19, desc[UR12][R24.64] ;  /* 0x0000000c18137981 */ /* 0x000362000c1e1500 */
[----:B------:R-:W-:-:S02]  /*08e0*/  LEA.HI.X.SX32 R27, R31, R0, 0x1, P1 ;  /* 0x000000001f1b7211 */ /* 0x000fc400008f0eff */
[----:B------:R-:W-:Y:S01]  /*08f0*/  LEA.HI.X.SX32 R31, R33, R0, 0x1, P0 ;  /* 0x00000000211f7211 */ /* 0x000fe200000f0eff */
[C---:B------:R-:W-:Y:S02]  /*0900*/  IMAD R33, R7.reuse, 0x2, R29 ;  /* 0x0000000207217824 */ /* 0x040fe400078e021d */
[----:B------:R2:W5:Y:S02]  /*0910*/  LDG.E.U16 R20, desc[UR12][R26.64] ;  /* 0x0000000c1a147981 */ /* 0x000564000c1e1500 */
[----:B------:R-:W-:Y:S01]  /*0920*/  IMAD R35, R7, 0x2, R33 ;  /* 0x0000000207237824 */ /* 0x000fe200078e0221 */
[----:B------:R-:W-:Y:S01]  /*0930*/  LEA R28, P0, R29, R4, 0x1 ;  /* 0x000000041d1c7211 */ /* 0x000fe200078008ff */
[----:B------:R3:W5:Y:S03]  /*0940*/  LDG.E.U16 R21, desc[UR12][R30.64] ;  /* 0x0000000c1e157981 */ /* 0x000766000c1e1500 */
[----:B------:R-:W-:-:S02]  /*0950*/  LEA R37, R7, R35, 0x1 ;  /* 0x0000002307257211 */ /* 0x000fc400078e08ff */
[----:B------:R-:W-:-:S03]  /*0960*/  LEA.HI.X.SX32 R29, R29, R0, 0x1, P0 ;  /* 0x000000001d1d7211 */ /* 0x000fc600000f0eff */
[----:B-1----:R-:W-:Y:S01]  /*0970*/  IMAD R25, R7, 0x2, R37 ;  /* 0x0000000207197824 */ /* 0x002fe200078e0225 */
[----:B------:R-:W-:Y:S01]  /*0980*/  LEA R32, P0, R33, R4, 0x1 ;  /* 0x0000000421207211 */ /* 0x000fe200078008ff */
[----:B------:R1:W5:Y:S02]  /*0990*/  LDG.E.U16 R22, desc[UR12][R28.64] ;  /* 0x0000000c1c167981 */ /* 0x000364000c1e1500 */
[----:B--2---:R-:W-:Y:S01]  /*09a0*/  IMAD R27, R7, 0x2, R25 ;  /* 0x00000002071b7824 */ /* 0x004fe200078e0219 */
[----:B------:R-:W-:Y:S02]  /*09b0*/  LEA.HI.X.SX32 R33, R33, R0, 0x1, P0 ;  /* 0x0000000021217211 */ /* 0x000fe400000f0eff */
[-C--:B------:R-:W-:Y:S02]  /*09c0*/  LEA R36, P0, R37, R4.reuse, 0x1 ;  /* 0x0000000425247211 */ /* 0x080fe400078008ff */
[----:B------:R-:W-:Y:S01]  /*09d0*/  LEA R34, P1, R35, R4, 0x1 ;  /* 0x0000000423227211 */ /* 0x000fe200078208ff */
[----:B------:R-:W5:Y:S01]  /*09e0*/  LDG.E.U16 R23, desc[UR12][R32.64] ;  /* 0x0000000c20177981 */ /* 0x000f62000c1e1500 */
[----:B------:R-:W-:-:S02]  /*09f0*/  LEA R41, R7, R27, 0x1 ;  /* 0x0000001b07297211 */ /* 0x000fc400078e08ff */
[-C--:B------:R-:W-:Y:S02]  /*0a00*/  LEA.HI.X.SX32 R37, R37, R0.reuse, 0x1, P0 ;  /* 0x0000000025257211 */ /* 0x080fe400000f0eff */
[----:B------:R-:W-:Y:S02]  /*0a10*/  LEA.HI.X.SX32 R35, R35, R0, 0x1, P1 ;  /* 0x0000000023237211 */ /* 0x000fe400008f0eff */
[----:B---3--:R-:W-:Y:S01]  /*0a20*/  LEA R30, P0, R25, R4, 0x1 ;  /* 0x00000004191e7211 */ /* 0x008fe200078008ff */
[----:B-1----:R-:W-:Y:S02]  /*0a30*/  IMAD R29, R7, 0x2, R41 ;  /* 0x00000002071d7824 */ /* 0x002fe400078e0229 */
[----:B------:R1:W5:Y:S01]  /*0a40*/  LDG.E.U16 R24, desc[UR12][R34.64] ;  /* 0x0000000c22187981 */ /* 0x000362000c1e1500 */
[----:B------:R-:W-:Y:S02]  /*0a50*/  LEA.HI.X.SX32 R31, R25, R0, 0x1, P0 ;  /* 0x00000000191f7211 */ /* 0x000fe400000f0eff */
[C---:B------:R-:W-:Y:S01]  /*0a60*/  LEA R38, P0, R27.reuse, R4, 0x1 ;  /* 0x000000041b267211 */ /* 0x040fe200078008ff */
[----:B------:R2:W5:Y:S03]  /*0a70*/  LDG.E.U16 R25, desc[UR12][R36.64] ;  /* 0x0000000c24197981 */ /* 0x000566000c1e1500 */
[----:B------:R-:W-:Y:S01]  /*0a80*/  LEA.HI.X.SX32 R39, R27, R0, 0x1, P0 ;  /* 0x000000001b277211 */ /* 0x000fe200000f0eff */
[----:B------:R-:W5:Y:S01]  /*0a90*/  LDG.E.U16 R26, desc[UR12][R30.64] ;  /* 0x0000000c1e1a7981 */ /* 0x000f62000c1e1500 */
[----:B-1----:R-:W-:Y:S01]  /*0aa0*/  IMAD R35, R7, 0x2, R29 ;  /* 0x0000000207237824 */ /* 0x002fe200078e021d */
[----:B------:R-:W-:-:S02]  /*0ab0*/  LEA R32, P0, R29, R4, 0x1 ;  /* 0x000000041d207211 */ /* 0x000fc400078008ff */
[----:B------:R1:W5:Y:S02]  /*0ac0*/  LDG.E.U16 R27, desc[UR12][R38.64] ;  /* 0x0000000c261b7981 */ /* 0x000364000c1e1500 */
[----:B--2---:R-:W-:Y:S02]  /*0ad0*/  LEA R37, R7, R35, 0x1 ;  /* 0x0000002307257211 */ /* 0x004fe400078e08ff */
[----:B------:R-:W-:Y:S02]  /*0ae0*/  LEA.HI.X.SX32 R33, R29, R0, 0x1, P0 ;  /* 0x000000001d217211 */ /* 0x000fe400000f0eff */
[-C--:B------:R-:W-:Y:S01]  /*0af0*/  LEA R40, P1, R41, R4.reuse, 0x1 ;  /* 0x0000000429287211 */ /* 0x080fe200078208ff */
[----:B------:R-:W-:Y:S01]  /*0b00*/  IMAD R43, R7, 0x2, R37 ;  /* 0x00000002072b7824 */ /* 0x000fe200078e0225 */
[----:B------:R-:W-:Y:S01]  /*0b10*/  LEA R34, P0, R35, R4, 0x1 ;  /* 0x0000000423227211 */ /* 0x000fe200078008ff */
[----:B------:R-:W5:Y:S01]  /*0b20*/  LDG.E.U16 R29, desc[UR12][R32.64] ;  /* 0x0000000c201d7981 */ /* 0x000f62000c1e1500 */
[-C--:B------:R-:W-:Y:S01]  /*0b30*/  LEA.HI.X.SX32 R41, R41, R0.reuse, 0x1, P1 ;  /* 0x0000000029297211 */ /* 0x080fe200008f0eff */
[----:B------:R-:W-:Y:S01]  /*0b40*/  IMAD R45, R7, 0x2, R43 ;  /* 0x00000002072d7824 */ /* 0x000fe200078e022b */
[----:B------:R-:W-:-:S02]  /*0b50*/  LEA.HI.X.SX32 R35, R35, R0, 0x1, P0 ;  /* 0x0000000023237211 */ /* 0x000fc400000f0eff */
[C---:B------:R-:W-:Y:S01]  /*0b60*/  LEA R36, P0, R37.reuse, R4, 0x1 ;  /* 0x0000000425247211 */ /* 0x040fe200078008ff */
[----:B------:R2:W5:Y:S03]  /*0b70*/  LDG.E.U16 R28, desc[UR12][R40.64] ;  /* 0x0000000c281c7981 */ /* 0x000566000c1e1500 */
[----:B------:R-:W-:Y:S01]  /*0b80*/  LEA.HI.X.SX32 R37, R37, R0, 0x1, P0 ;  /* 0x0000000025257211 */ /* 0x000fe200000f0eff */
[----:B------:R-:W5:Y:S01]  /*0b90*/  LDG.E.U16 R30, desc[UR12][R34.64] ;  /* 0x0000000c221e7981 */ /* 0x000f62000c1e1500 */
[----:B-1----:R-:W-:-:S03]  /*0ba0*/  LEA R38, P0, R45, R4, 0x1 ;  /* 0x000000042d267211 */ /* 0x002fc600078008ff */
[----:B------:R1:W5:Y:S01]  /*0bb0*/  LDG.E.U16 R31, desc[UR12][R36.64] ;  /* 0x0000000c241f7981 */ /* 0x000362000c1e1500 */
[----:B--2---:R-:W-:Y:S02]  /*0bc0*/  LEA R41, R7, R45, 0x1 ;  /* 0x0000002d07297211 */ /* 0x004fe400078e08ff */
[----:B------:R-:W-:-:S03]  /*0bd0*/  LEA.HI.X.SX32 R39, R45, R0, 0x1, P0 ;  /* 0x000000002d277211 */ /* 0x000fc600000f0eff */
[----:B------:R-:W-:Y:S01]  /*0be0*/  IMAD R45, R7, 0x2, R41 ;  /* 0x00000002072d7824 */ /* 0x000fe200078e0229 */
[----:B------:R-:W-:Y:S01]  /*0bf0*/  LEA R40, P0, R41, R4, 0x1 ;  /* 0x0000000429287211 */ /* 0x000fe200078008ff */
[----:B------:R2:W5:Y:S02]  /*0c00*/  LDG.E.U16 R33, desc[UR12][R38.64] ;  /* 0x0000000c26217981 */ /* 0x000564000c1e1500 */
[----:B------:R-:W-:-:S05]  /*0c10*/  IMAD R47, R7, 0x2, R45 ;  /* 0x00000002072f7824 */ /* 0x000fca00078e022d */
[----:B------:R-:W-:Y:S02]  /*0c20*/  LEA R49, R7, R47, 0x1 ;  /* 0x0000002f07317211 */ /* 0x000fe400078e08ff */
[----:B------:R-:W-:-:S03]  /*0c30*/  LEA.HI.X.SX32 R41, R41, R0, 0x1, P0 ;  /* 0x0000000029297211 */ /* 0x000fc600000f0eff */
[----:B-1----:R-:W-:Y:S01]  /*0c40*/  IMAD R37, R7, 0x2, R49 ;  /* 0x0000000207257824 */ /* 0x002fe200078e0231 */
[-C--:B------:R-:W-:Y:S01]  /*0c50*/  LEA R42, P1, R43, R4.reuse, 0x1 ;  /* 0x000000042b2a7211 */ /* 0x080fe200078208ff */
[----:B------:R1:W5:Y:S01]  /*0c60*/  LDG.E.U16 R34, desc[UR12][R40.64] ;  /* 0x0000000c28227981 */ /* 0x000362000c1e1500 */
[----:B------:R-:W-:Y:S01]  /*0c70*/  LEA R44, P0, R45, R4, 0x1 ;  /* 0x000000042d2c7211 */ /* 0x000fe200078008ff */
[----:B--2---:R-:W-:Y:S01]  /*0c80*/  IMAD R39, R7, 0x2, R37 ;  /* 0x0000000207277824 */ /* 0x004fe200078e0225 */
[-C--:B------:R-:W-:Y:S02]  /*0c90*/  LEA.HI.X.SX32 R43, R43, R0.reuse, 0x1, P1 ;  /* 0x000000002b2b7211 */ /* 0x080fe400008f0eff */
[----:B------:R-:W-:Y:S02]  /*0ca0*/  LEA.HI.X.SX32 R45, R45, R0, 0x1, P0 ;  /* 0x000000002d2d7211 */ /* 0x000fe400000f0eff */
[-C--:B------:R-:W-:Y:S01]  /*0cb0*/  LEA R48, P0, R49, R4.reuse, 0x1 ;  /* 0x0000000431307211 */ /* 0x080fe200078008ff */
[----:B------:R2:W5:Y:S01]  /*0cc0*/  LDG.E.U16 R32, desc[UR12][R42.64] ;  /* 0x0000000c2a207981 */ /* 0x000562000c1e1500 */
[----:B------:R-:W-:-:S02]  /*0cd0*/  LEA R46, P1, R47, R4, 0x1 ;  /* 0x000000042f2e7211 */ /* 0x000fc400078208ff */
[----:B------:R-:W-:Y:S01]  /*0ce0*/  LEA R53, R7, R39, 0x1 ;  /* 0x0000002707357211 */ /* 0x000fe200078e08ff */
[----:B------:R-:W5:Y:S01]  /*0cf0*/  LDG.E.U16 R35, desc[UR12][R44.64] ;  /* 0x0000000c2c237981 */ /* 0x000f62000c1e1500 */
[-C--:B------:R-:W-:Y:S02]  /*0d00*/  LEA.HI.X.SX32 R49, R49, R0.reuse, 0x1, P0 ;  /* 0x0000000031317211 */ /* 0x080fe400000f0eff */
[----:B------:R-:W-:Y:S01]  /*0d10*/  LEA.HI.X.SX32 R47, R47, R0, 0x1, P1 ;  /* 0x000000002f2f7211 */ /* 0x000fe200008f0eff */
[----:B-1----:R-:W-:Y:S01]  /*0d20*/  IMAD R41, R7, 0x2, R53 ;  /* 0x0000000207297824 */ /* 0x002fe200078e0235 */
[----:B--2---:R-:W-:-:S03]  /*0d30*/  LEA R42, P0, R37, R4, 0x1 ;  /* 0x00000004252a7211 */ /* 0x004fc600078008ff */
[----:B------:R1:W5:Y:S01]  /*0d40*/  LDG.E.U16 R36, desc[UR12][R46.64] ;  /* 0x0000000c2e247981 */ /* 0x000362000c1e1500 */
[----:B------:R-:W-:Y:S02]  /*0d50*/  LEA.HI.X.SX32 R43, R37, R0, 0x1, P0 ;  /* 0x00000000252b7211 */ /* 0x000fe400000f0eff */
[----:B------:R-:W-:Y:S01]  /*0d60*/  LEA R50, P0, R39, R4, 0x1 ;  /* 0x0000000427327211 */ /* 0x000fe200078008ff */
[----:B------:R2:W5:Y:S01]  /*0d70*/  LDG.E.U16 R37, desc[UR12][R48.64] ;  /* 0x0000000c30257981 */ /* 0x000562000c1e1500 */
[----:B-1----:R-:W-:Y:S02]  /*0d80*/  IMAD R47, R7, 0x2, R41 ;  /* 0x00000002072f7824 */ /* 0x002fe400078e0229 */
[----:B------:R-:W-:Y:S01]  /*0d90*/  LEA.HI.X.SX32 R51, R39, R0, 0x1, P0 ;  /* 0x0000000027337211 */ /* 0x000fe200000f0eff */
[----:B------:R-:W5:Y:S01]  /*0da0*/  LDG.E.U16 R38, desc[UR12][R42.64] ;  /* 0x0000000c2a267981 */ /* 0x000f62000c1e1500 */
[----:B------:R-:W-:Y:S02]  /*0db0*/  LEA R44, P0, R41, R4, 0x1 ;  /* 0x00000004292c7211 */ /* 0x000fe400078008ff */
[----:B--2---:R-:W-:Y:S01]  /*0dc0*/  LEA R49, R7, R47, 0x1 ;  /* 0x0000002f07317211 */ /* 0x004fe200078e08ff */
[----:B------:R1:W5:Y:S01]  /*0dd0*/  LDG.E.U16 R39, desc[UR12][R50.64] ;  /* 0x0000000c32277981 */ /* 0x000362000c1e1500 */
[----:B------:R-:W-:-:S02]  /*0de0*/  LEA.HI.X.SX32 R45, R41, R0, 0x1, P0 ;  /* 0x00000000292d7211 */ /* 0x000fc400000f0eff */
[-C--:B------:R-:W-:Y:S01]  /*0df0*/  LEA R52, P1, R53, R4.reuse, 0x1 ;  /* 0x0000000435347211 */ /* 0x080fe200078208ff */
[----:B------:R-:W-:Y:S01]  /*0e00*/  IMAD R55, R7, 0x2, R49 ;  /* 0x0000000207377824 */ /* 0x000fe200078e0231 */
[----:B------:R-:W-:Y:S01]  /*0e10*/  LEA R46, P0, R47, R4, 0x1 ;  /* 0x000000042f2e7211 */ /* 0x000fe200078008ff */
[----:B------:R-:W5:Y:S01]  /*0e20*/  LDG.E.U16 R41, desc[UR12][R44.64] ;  /* 0x0000000c2c297981 */ /* 0x000f62000c1e1500 */
[-C--:B------:R-:W-:Y:S01]  /*0e30*/  LEA.HI.X.SX32 R53, R53, R0.reuse, 0x1, P1 ;  /* 0x0000000035357211 */ /* 0x080fe200008f0eff */
[----:B------:R-:W-:Y:S01]  /*0e40*/  IMAD R57, R7, 0x2, R55 ;  /* 0x0000000207397824 */ /* 0x000fe200078e0237 */
[----:B------:R-:W-:Y:S02]  /*0e50*/  LEA.HI.X.SX32 R47, R47, R0, 0x1, P0 ;  /* 0x000000002f2f7211 */ /* 0x000fe400000f0eff */
        /* <DEDUP_REMOVED lines=160> */
[----:B------:R-:W5:Y:S01]  /*1860*/  LDG.E.U16 R82, desc[UR12][R88.64] ;  /* 0x0000000c58527981 */ /* 0x000f62000c1e1500 */
        /* <DEDUP_REMOVED lines=11> */
[----:B------:R-:W-:Y:S01]  /*1920*/  IMAD R101, R7, 0x2, R99 ;  /* 0x0000000207657824 */ /* 0x000fe200078e0263 */
[----:B-1----:R-:W-:-:S03]  /*1930*/  LEA R90, P0, R85, R4, 0x1 ;  /* 0x00000004555a7211 */ /* 0x002fc600078008ff */
[----:B------:R1:W5:Y:S01]  /*1940*/  LDG.E.U16 R84, desc[UR12][R94.64] ;  /* 0x0000000c5e547981 */ /* 0x000362000c1e1500 */
[----:B------:R-:W-:Y:S02]  /*1950*/  LEA.HI.X.SX32 R91, R85, R0, 0x1, P0 ;  /* 0x00000000555b7211 */ /* 0x000fe400000f0eff */
[----:B------:R-:W-:Y:S01]  /*1960*/  LEA R88, P0, R87, R4, 0x1 ;  /* 0x0000000457587211 */ /* 0x000fe200078008ff */
[----:B------:R2:W5:Y:S01]  /*1970*/  LDG.E.U16 R85, desc[UR12][R96.64] ;  /* 0x0000000c60557981 */ /* 0x000562000c1e1500 */
[----:B-1----:R-:W-:Y:S02]  /*1980*/  IMAD R95, R7, 0x2, R101 ;  /* 0x00000002075f7824 */ /* 0x002fe400078e0265 */
[----:B------:R-:W-:Y:S01]  /*1990*/  LEA.HI.X.SX32 R89, R87, R0, 0x1, P0 ;  /* 0x0000000057597211 */ /* 0x000fe200000f0eff */
[----:B------:R1:W5:Y:S01]  /*19a0*/  LDG.E.U16 R86, desc[UR12][R90.64] ;  /* 0x0000000c5a567981 */ /* 0x000362000c1e1500 */
        /* <DEDUP_REMOVED lines=11> */
[-C--:B-1----:R-:W-:Y:S01]  /*1a60*/  LEA R90, P0, R97, R4.reuse, 0x1 ;  /* 0x00000004615a7211 */ /* 0x082fe200078008ff */
[----:B------:R-:W5:Y:S01]  /*1a70*/  LDG.E.U16 R104, desc[UR12][R94.64] ;  /* 0x0000000c5e687981 */ /* 0x000f62000c1e1500 */
[----:B------:R-:W-:-:S02]  /*1a80*/  LEA R96, P1, R101, R4, 0x1 ;  /* 0x0000000465607211 */ /* 0x000fc400078208ff */
[----:B------:R-:W-:Y:S01]  /*1a90*/  LEA.HI.X.SX32 R91, R97, R0, 0x1, P0 ;  /* 0x00000000615b7211 */ /* 0x000fe200000f0eff */
[----:B------:R1:W5:Y:S01]  /*1aa0*/  LDG.E.U16 R102, desc[UR12][R98.64] ;  /* 0x0000000c62667981 */ /* 0x000362000c1e1500 */
[----:B--2---:R-:W-:Y:S02]  /*1ab0*/  LEA R88, P0, R107, R4, 0x1 ;  /* 0x000000046b587211 */ /* 0x004fe400078008ff */
[-C--:B------:R-:W-:Y:S01]  /*1ac0*/  LEA.HI.X.SX32 R97, R101, R0.reuse, 0x1, P1 ;  /* 0x0000000065617211 */ /* 0x080fe200008f0eff */
[----:B------:R2:W5:Y:S01]  /*1ad0*/  LDG.E.U16 R105, desc[UR12][R90.64] ;  /* 0x0000000c5a697981 */ /* 0x000562000c1e1500 */
[----:B------:R-:W-:-:S03]  /*1ae0*/  LEA.HI.X.SX32 R89, R107, R0, 0x1, P0 ;  /* 0x000000006b597211 */ /* 0x000fc600000f0eff */
[----:B------:R3:W5:Y:S01]  /*1af0*/  LDG.E.U16 R106, desc[UR12][R96.64] ;  /* 0x0000000c606a7981 */ /* 0x000762000c1e1500 */
[----:B-1----:R-:W-:-:S03]  /*1b00*/  LEA R99, R7, R107, 0x1 ;  /* 0x0000006b07637211 */ /* 0x002fc600078e08ff */
[----:B------:R1:W5:Y:S01]  /*1b10*/  LDG.E.U16 R107, desc[UR12][R88.64] ;  /* 0x0000000c586b7981 */ /* 0x000362000c1e1500 */
[----:B------:R-:W-:Y:S01]  /*1b20*/  LEA R92, P0, R99, R4, 0x1 ;  /* 0x00000004635c7211 */ /* 0x000fe200078008ff */
[----:B------:R-:W-:-:S03]  /*1b30*/  IMAD R101, R7, 0x2, R99 ;  /* 0x0000000207657824 */ /* 0x000fc600078e0263 */
[----:B------:R-:W-:Y:S01]  /*1b40*/  LEA.HI.X.SX32 R93, R99, R0, 0x1, P0 ;  /* 0x00000000635d7211 */ /* 0x000fe200000f0eff */
[----:B------:R-:W-:Y:S01]  /*1b50*/  IMAD R99, R7, 0x2, R101 ;  /* 0x0000000207637824 */ /* 0x000fe200078e0265 */
[----:B------:R-:W-:-:S03]  /*1b60*/  LEA R94, P0, R101, R4, 0x1 ;  /* 0x00000004655e7211 */ /* 0x000fc600078008ff */
[----:B------:R4:W5:Y:S01]  /*1b70*/  LDG.E.U16 R109, desc[UR12][R92.64] ;  /* 0x0000000c5c6d7981 */ /* 0x000962000c1e1500 */
[----:B------:R-:W-:Y:S02]  /*1b80*/  LEA R113, R7, R99, 0x1 ;  /* 0x0000006307717211 */ /* 0x000fe400078e08ff */
[----:B------:R-:W-:Y:S02]  /*1b90*/  LEA.HI.X.SX32 R95, R101, R0, 0x1, P0 ;  /* 0x00000000655f7211 */ /* 0x000fe400000f0eff */
[-C--:B--2---:R-:W-:Y:S01]  /*1ba0*/  LEA R90, P0, R113, R4.reuse, 0x1 ;  /* 0x00000004715a7211 */ /* 0x084fe200078008ff */
[----:B---3--:R-:W-:Y:S01]  /*1bb0*/  IMAD R97, R7, 0x2, R113 ;  /* 0x0000000207617824 */ /* 0x008fe200078e0271 */
[----:B------:R-:W-:Y:S01]  /*1bc0*/  LEA R98, P1, R99, R4, 0x1 ;  /* 0x0000000463627211 */ /* 0x000fe200078208ff */
[----:B------:R2:W5:Y:S01]  /*1bd0*/  LDG.E.U16 R110, desc[UR12][R94.64] ;  /* 0x0000000c5e6e7981 */ /* 0x000562000c1e1500 */
[----:B------:R-:W-:Y:S01]  /*1be0*/  LEA.HI.X.SX32 R91, R113, R0, 0x1, P0 ;  /* 0x00000000715b7211 */ /* 0x000fe200000f0eff */
[----:B------:R-:W-:Y:S01]  /*1bf0*/  IMAD R101, R7, 0x2, R97 ;  /* 0x0000000207657824 */ /* 0x000fe200078e0261 */
[----:B-1----:R-:W-:-:S02]  /*1c00*/  LEA R88, P0, R97, R4, 0x1 ;  /* 0x0000000461587211 */ /* 0x002fc400078008ff */
[-C--:B------:R-:W-:Y:S01]  /*1c10*/  LEA.HI.X.SX32 R99, R99, R0.reuse, 0x1, P1 ;  /* 0x0000000063637211 */ /* 0x080fe200008f0eff */
[----:B------:R-:W5:Y:S01]  /*1c20*/  LDG.E.U16 R117, desc[UR12][R90.64] ;  /* 0x0000000c5a757981 */ /* 0x000f62000c1e1500 */
[----:B------:R-:W-:Y:S02]  /*1c30*/  LEA.HI.X.SX32 R89, R97, R0, 0x1, P0 ;  /* 0x0000000061597211 */ /* 0x000fe400000f0eff */
[----:B------:R-:W-:Y:S01]  /*1c40*/  LEA R97, R7, R101, 0x1 ;  /* 0x0000006507617211 */ /* 0x000fe200078e08ff */
[----:B------:R1:W5:Y:S01]  /*1c50*/  LDG.E.U16 R108, desc[UR12][R98.64] ;  /* 0x0000000c626c7981 */ /* 0x000362000c1e1500 */
[----:B----4-:R-:W-:-:S03]  /*1c60*/  LEA R92, P0, R101, R4, 0x1 ;  /* 0x00000004655c7211 */ /* 0x010fc600078008ff */
[----:B------:R-:W-:Y:S01]  /*1c70*/  IMAD R113, R7, 0x2, R97 ;  /* 0x0000000207717824 */ /* 0x000fe200078e0261 */
[----:B------:R-:W-:Y:S01]  /*1c80*/  LEA.HI.X.SX32 R93, R101, R0, 0x1, P0 ;  /* 0x00000000655d7211 */ /* 0x000fe200000f0eff */
[----:B------:R3:W5:Y:S03]  /*1c90*/  LDG.E.U16 R112, desc[UR12][R88.64] ;  /* 0x0000000c58707981 */ /* 0x000766000c1e1500 */
[-C--:B--2---:R-:W-:Y:S01]  /*1ca0*/  LEA R94, P0, R113, R4.reuse, 0x1 ;  /* 0x00000004715e7211 */ /* 0x084fe200078008ff */
[----:B-1----:R-:W-:Y:S01]  /*1cb0*/  IMAD R99, R7, 0x2, R113 ;  /* 0x0000000207637824 */ /* 0x002fe200078e0271 */
[----:B------:R-:W-:Y:S01]  /*1cc0*/  LEA R96, P1, R97, R4, 0x1 ;  /* 0x0000000461607211 */ /* 0x000fe200078208ff */
[----:B------:R1:W5:Y:S01]  /*1cd0*/  LDG.E.U16 R114, desc[UR12][R92.64] ;  /* 0x0000000c5c727981 */ /* 0x000362000c1e1500 */
[----:B------:R-:W-:Y:S02]  /*1ce0*/  LEA.HI.X.SX32 R95, R113, R0, 0x1, P0 ;  /* 0x00000000715f7211 */ /* 0x000fe400000f0eff */
[----:B------:R-:W-:-:S02]  /*1cf0*/  LEA R90, P0, R99, R4, 0x1 ;  /* 0x00000004635a7211 */ /* 0x000fc400078008ff */
[----:B------:R-:W-:Y:S01]  /*1d00*/  LEA R101, R7, R99, 0x1 ;  /* 0x0000006307657211 */ /* 0x000fe200078e08ff */
[----:B------:R-:W5:Y:S01]  /*1d10*/  LDG.E.U16 R119, desc[UR12][R94.64] ;  /* 0x0000000c5e777981 */ /* 0x000f62000c1e1500 */
[----:B------:R-:W-:-:S03]  /*1d20*/  LEA.HI.X.SX32 R91, R99, R0, 0x1, P0 ;  /* 0x00000000635b7211 */ /* 0x000fc600000f0eff */
[----:B------:R-:W-:Y:S01]  /*1d30*/  IMAD R99, R7, 0x2, R101 ;  /* 0x0000000207637824 */ /* 0x000fe200078e0265 */
[----:B------:R-:W-:Y:S01]  /*1d40*/  LEA.HI.X.SX32 R97, R97, R0, 0x1, P1 ;  /* 0x0000000061617211 */ /* 0x000fe200008f0eff */
[----:B------:R-:W5:Y:S01]  /*1d50*/  LDG.E.U16 R118, desc[UR12][R90.64] ;  /* 0x0000000c5a767981 */ /* 0x000f62000c1e1500 */
[----:B---3--:R-:W-:Y:S01]  /*1d60*/  LEA R88, P0, R101, R4, 0x1 ;  /* 0x0000000465587211 */ /* 0x008fe200078008ff */
[----:B------:R-:W-:Y:S02]  /*1d70*/  IMAD R113, R7, 0x2, R99 ;  /* 0x0000000207717824 */ /* 0x000fe400078e0263 */
[----:B------:R2:W5:Y:S01]  /*1d80*/  LDG.E.U16 R116, desc[UR12][R96.64] ;  /* 0x0000000c60747981 */ /* 0x000562000c1e1500 */
[----:B------:R-:W-:Y:S02]  /*1d90*/  LEA.HI.X.SX32 R89, R101, R0, 0x1, P0 ;  /* 0x0000000065597211 */ /* 0x000fe400000f0eff */
[-C--:B-1----:R-:W-:Y:S02]  /*1da0*/  LEA R92, P0, R113, R4.reuse, 0x1 ;  /* 0x00000004715c7211 */ /* 0x082fe400078008ff */
[----:B------:R-:W-:Y:S01]  /*1db0*/  LEA R98, P1, R99, R4, 0x1 ;  /* 0x0000000463627211 */ /* 0x000fe200078208ff */
[----:B------:R1:W5:Y:S01]  /*1dc0*/  LDG.E.U16 R120, desc[UR12][R88.64] ;  /* 0x0000000c58787981 */ /* 0x000362000c1e1500 */
[----:B------:R-:W-:-:S02]  /*1dd0*/  LEA.HI.X.SX32 R93, R113, R0, 0x1, P0 ;  /* 0x00000000715d7211 */ /* 0x000fc400000f0eff */
[----:B--2---:R-:W-:Y:S02]  /*1de0*/  LEA R97, R7, R113, 0x1 ;  /* 0x0000007107617211 */ /* 0x004fe400078e08ff */
[----:B------:R-:W-:Y:S01]  /*1df0*/  LEA.HI.X.SX32 R99, R99, R0, 0x1, P1 ;  /* 0x0000000063637211 */ /* 0x000fe200008f0eff */
[----:B------:R-:W5:Y:S01]  /*1e00*/  LDG.E.U16 R123, desc[UR12][R92.64] ;  /* 0x0000000c5c7b7981 */ /* 0x000f62000c1e1500 */
[----:B------:R-:W-:Y:S01]  /*1e10*/  LEA R94, P0, R97, R4, 0x1 ;  /* 0x00000004615e7211 */ /* 0x000fe200078008ff */
[----:B------:R-:W-:Y:S02]  /*1e20*/  IMAD R101, R7, 0x2, R97 ;  /* 0x0000000207657824 */ /* 0x000fe400078e0261 */
[----:B------:R2:W5:Y:S01]  /*1e30*/  LDG.E.U16 R121, desc[UR12][R98.64] ;  /* 0x0000000c62797981 */ /* 0x000562000c1e1500 */
[----:B------:R-:W-:Y:S01]  /*1e40*/  LEA.HI.X.SX32 R95, R97, R0, 0x1, P0 ;  /* 0x00000000615f7211 */ /* 0x000fe200000f0eff */
[----:B------:R-:W-:Y:S01]  /*1e50*/  IMAD R97, R7, 0x2, R101 ;  /* 0x0000000207617824 */ /* 0x000fe200078e0265 */
[----:B------:R-:W-:-:S03]  /*1e60*/  LEA R90, P0, R101, R4, 0x1 ;  /* 0x00000004655a7211 */ /* 0x000fc600078008ff */
[----:B------:R3:W5:Y:S01]  /*1e70*/  LDG.E.U16 R122, desc[UR12][R94.64] ;  /* 0x0000000c5e7a7981 */ /* 0x000762000c1e1500 */
[----:B------:R-:W-:Y:S02]  /*1e80*/  LEA R113, R7, R97, 0x1 ;  /* 0x0000006107717211 */ /* 0x000fe400078e08ff */
[----:B------:R-:W-:Y:S02]  /*1e90*/  LEA.HI.X.SX32 R91, R101, R0, 0x1, P0 ;  /* 0x00000000655b7211 */ /* 0x000fe400000f0eff */
[-C--:B-1----:R-:W-:Y:S01]  /*1ea0*/  LEA R88, P0, R113, R4.reuse, 0x1 ;  /* 0x0000000471587211 */ /* 0x082fe200078008ff */
[----:B--2---:R-:W-:Y:S01]  /*1eb0*/  IMAD R99, R7, 0x2, R113 ;  /* 0x0000000207637824 */ /* 0x004fe200078e0271 */
[----:B------:R-:W-:Y:S01]  /*1ec0*/  LEA R96, P1, R97, R4, 0x1 ;  /* 0x0000000461607211 */ /* 0x000fe200078208ff */
[----:B------:R-:W5:Y:S01]  /*1ed0*/  LDG.E.U16 R124, desc[UR12][R90.64] ;  /* 0x0000000c5a7c7981 */ /* 0x000f62000c1e1500 */
[----:B------:R-:W-:Y:S01]  /*1ee0*/  LEA.HI.X.SX32 R89, R113, R0, 0x1, P0 ;  /* 0x0000000071597211 */ /* 0x000fe200000f0eff */
[----:B------:R-:W-:Y:S01]  /*1ef0*/  IMAD R101, R7, 0x2, R99 ;  /* 0x0000000207657824 */ /* 0x000fe200078e0263 */
[----:B------:R-:W-:-:S02]  /*1f00*/  LEA R92, P0, R99, R4, 0x1 ;  /* 0x00000004635c7211 */ /* 0x000fc400078008ff */
[-C--:B------:R-:W-:Y:S01]  /*1f10*/  LEA.HI.X.SX32 R97, R97, R0.reuse, 0x1, P1 ;  /* 0x0000000061617211 */ /* 0x080fe200008f0eff */
[----:B------:R-:W5:Y:S01]  /*1f20*/  LDG.E.U16 R127, desc[UR12][R88.64] ;  /* 0x0000000c587f7981 */ /* 0x000f62000c1e1500 */
[----:B------:R-:W-:Y:S02]  /*1f30*/  LEA.HI.X.SX32 R93, R99, R0, 0x1, P0 ;  /* 0x00000000635d7211 */ /* 0x000fe400000f0eff */
[----:B------:R-:W-:Y:S01]  /*1f40*/  LEA R99, R7, R101, 0x1 ;  /* 0x0000006507637211 */ /* 0x000fe200078e08ff */
[----:B------:R1:W5:Y:S01]  /*1f50*/  LDG.E.U16 R125, desc[UR12][R96.64] ;  /* 0x0000000c607d7981 */ /* 0x000362000c1e1500 */
[----:B---3--:R-:W-:-:S03]  /*1f60*/  LEA R94, P0, R101, R4, 0x1 ;  /* 0x00000004655e7211 */ /* 0x008fc600078008ff */
[----:B------:R-:W-:Y:S01]  /*1f70*/  IMAD R113, R7, 0x2, R99 ;  /* 0x0000000207717824 */ /* 0x000fe200078e0263 */
[----:B------:R-:W-:Y:S01]  /*1f80*/  LEA.HI.X.SX32 R95, R101, R0, 0x1, P0 ;  /* 0x00000000655f7211 */ /* 0x000fe200000f0eff */
[----:B------:R2:W5:Y:S02]  /*1f90*/  LDG.E.U16 R126, desc[UR12][R92.64] ;  /* 0x0000000c5c7e7981 */ /* 0x000564000c1e1500 */
[----:B-1----:R-:W-:Y:S01]  /*1fa0*/  IMAD R97, R7, 0x2, R113 ;  /* 0x0000000207617824 */ /* 0x002fe200078e0271 */
[----:B------:R-:W-:Y:S01]  /*1fb0*/  LEA R90, P0, R113, R4, 0x1 ;  /* 0x00000004715a7211 */ /* 0x000fe200078008ff */
[----:B------:R1:W5:Y:S03]  /*1fc0*/  LDG.E.U16 R128, desc[UR12][R94.64] ;  /* 0x0000000c5e807981 */ /* 0x000366000c1e1500 */
[----:B------:R-:W-:Y:S02]  /*1fd0*/  LEA R89, R7, R97, 0x1 ;  /* 0x0000006107597211 */ /* 0x000fe400078e08ff */
[----:B------:R-:W-:-:S02]  /*1fe0*/  LEA.HI.X.SX32 R91, R113, R0, 0x1, P0 ;  /* 0x00000000715b7211 */ /* 0x000fc400000f0eff */
[-C--:B------:R-:W-:Y:S01]  /*1ff0*/  LEA R96, P0, R97, R4.reuse, 0x1 ;  /* 0x0000000461607211 */ /* 0x080fe200078008ff */
[----:B------:R-:W-:Y:S01]  /*2000*/  IMAD R113, R7, 0x2, R89 ;  /* 0x0000000207717824 */ /* 0x000fe200078e0259 */
[----:B------:R-:W-:Y:S01]  /*2010*/  LEA R98, P1, R99, R4, 0x1 ;  /* 0x0000000463627211 */ /* 0x000fe200078208ff */
[----:B------:R-:W5:Y:S01]  /*2020*/  LDG.E.U16 R131, desc[UR12][R90.64] ;  /* 0x0000000c5a837981 */ /* 0x000f62000c1e1500 */
[-C--:B------:R-:W-:Y:S01]  /*2030*/  LEA.HI.X.SX32 R97, R97, R0.reuse, 0x1, P0 ;  /* 0x0000000061617211 */ /* 0x080fe200000f0eff */
[----:B--2---:R-:W-:Y:S01]  /*2040*/  IMAD R93, R7, 0x2, R113 ;  /* 0x00000002075d7824 */ /* 0x004fe200078e0271 */
[----:B------:R-:W-:Y:S02]  /*2050*/  LEA.HI.X.SX32 R99, R99, R0, 0x1, P1 ;  /* 0x0000000063637211 */ /* 0x000fe400008f0eff */
[C---:B------:R-:W-:Y:S01]  /*2060*/  LEA R100, P0, R89.reuse, R4, 0x1 ;  /* 0x0000000459647211 */ /* 0x040fe200078008ff */
[----:B------:R-:W5:Y:S03]  /*2070*/  LDG.E.U16 R130, desc[UR12][R96.64] ;  /* 0x0000000c60827981 */ /* 0x000f66000c1e1500 */
[----:B------:R-:W-:Y:S01]  /*2080*/  LEA.HI.X.SX32 R101, R89, R0, 0x1, P0 ;  /* 0x0000000059657211 */ /* 0x000fe200000f0eff */
[----:B------:R2:W5:Y:S01]  /*2090*/  LDG.E.U16 R129, desc[UR12][R98.64] ;  /* 0x0000000c62817981 */ /* 0x000562000c1e1500 */
[----:B-1----:R-:W-:-:S02]  /*20a0*/  LEA R94, P0, R93, R4, 0x1 ;  /* 0x000000045d5e7211 */ /* 0x002fc400078008ff */
[----:B------:R-:W-:Y:S01]  /*20b0*/  LEA R88, P1, R113, R4, 0x1 ;  /* 0x0000000471587211 */ /* 0x000fe200078208ff */
[----:B------:R-:W5:Y:S01]  /*20c0*/  LDG.E.U16 R133, desc[UR12][R100.64] ;  /* 0x0000000c64857981 */ /* 0x000f62000c1e1500 */
[----:B------:R-:W-:Y:S02]  /*20d0*/  LEA.HI.X.SX32 R95, R93, R0, 0x1, P0 ;  /* 0x000000005d5f7211 */ /* 0x000fe400000f0eff */
[----:B--2---:R-:W-:-:S03]  /*20e0*/  LEA R99, R7, R93, 0x1 ;  /* 0x0000005d07637211 */ /* 0x004fc600078e08ff */
[----:B------:R-:W5:Y:S01]  /*20f0*/  LDG.E.U16 R137, desc[UR12][R94.64] ;  /* 0x0000000c5e897981 */ /* 0x000f62000c1e1500 */
[----:B------:R-:W-:Y:S01]  /*2100*/  LEA R92, P0, R99, R4, 0x1 ;  /* 0x00000004635c7211 */ /* 0x000fe200078008ff */
[----:B------:R-:W-:-:S03]  /*2110*/  IMAD R91, R7, 0x2, R99 ;  /* 0x00000002075b7824 */ /* 0x000fc600078e0263 */
[-C--:B------:R-:W-:Y:S01]  /*2120*/  LEA.HI.X.SX32 R93, R99, R0.reuse, 0x1, P0 ;  /* 0x00000000635d7211 */ /* 0x080fe200000f0eff */
[----:B------:R-:W-:Y:S01]  /*2130*/  IMAD R99, R7, 0x2, R91 ;  /* 0x0000000207637824 */ /* 0x000fe200078e025b */
[----:B------:R-:W-:Y:S02]  /*2140*/  LEA.HI.X.SX32 R89, R113, R0, 0x1, P1 ;  /* 0x0000000071597211 */ /* 0x000fe400008f0eff */
[----:B------:R-:W-:Y:S01]  /*2150*/  LEA R96, P0, R91, R4, 0x1 ;  /* 0x000000045b607211 */ /* 0x000fe200078008ff */
[----:B------:R-:W5:Y:S01]  /*2160*/  LDG.E.U16 R136, desc[UR12][R92.64] ;  /* 0x0000000c5c887981 */ /* 0x000f62000c1e1500 */
[----:B------:R-:W-:-:S03]  /*2170*/  LEA R113, R7, R99, 0x1 ;  /* 0x0000006307717211 */ /* 0x000fc600078e08ff */
[----:B------:R1:W5:Y:S01]  /*2180*/  LDG.E.U16 R135, desc[UR12][R88.64] ;  /* 0x0000000c58877981 */ /* 0x000362000c1e1500 */
[----:B------:R-:W-:Y:S02]  /*2190*/  LEA R90, P1, R99, R4, 0x1 ;  /* 0x00000004635a7211 */ /* 0x000fe400078208ff */
[----:B------:R-:W-:Y:S02]  /*21a0*/  LEA.HI.X.SX32 R97, R91, R0, 0x1, P0 ;  /* 0x000000005b617211 */ /* 0x000fe400000f0eff */
[----:B------:R-:W-:Y:S01]  /*21b0*/  LEA R98, P0, R113, R4, 0x1 ;  /* 0x0000000471627211 */ /* 0x000fe200078008ff */
[----:B-1----:R-:W-:Y:S01]  /*21c0*/  IMAD R89, R7, 0x2, R113 ;  /* 0x0000000207597824 */ /* 0x002fe200078e0271 */
[-C--:B------:R-:W-:Y:S01]  /*21d0*/  LEA.HI.X.SX32 R91, R99, R0.reuse, 0x1, P1 ;  /* 0x00000000635b7211 */ /* 0x080fe200008f0eff */
[----:B------:R-:W5:Y:S02]  /*21e0*/  LDG.E.U16 R138, desc[UR12][R96.64] ;  /* 0x0000000c608a7981 */ /* 0x000f64000c1e1500 */
[----:B------:R-:W-:Y:S01]  /*21f0*/  IMAD R95, R7, 0x2, R89 ;  /* 0x00000002075f7824 */ /* 0x000fe200078e0259 */
[----:B------:R-:W-:Y:S01]  /*2200*/  LEA.HI.X.SX32 R99, R113, R0, 0x1, P0 ;  /* 0x0000000071637211 */ /* 0x000fe200000f0eff */
[----:B------:R1:W5:Y:S01]  /*2210*/  LDG.E.U16 R142, desc[UR12][R90.64] ;  /* 0x0000000c5a8e7981 */ /* 0x000362000c1e1500 */
[----:B------:R-:W-:-:S02]  /*2220*/  LEA R88, P0, R89, R4, 0x1 ;  /* 0x0000000459587211 */ /* 0x000fc400078008ff */
[----:B------:R-:W-:Y:S01]  /*2230*/  LEA R113, R7, R95, 0x1 ;  /* 0x0000005f07717211 */ /* 0x000fe200078e08ff */
[----:B------:R2:W5:Y:S01]  /*2240*/  LDG.E.U16 R139, desc[UR12][R98.64] ;  /* 0x0000000c628b7981 */ /* 0x000562000c1e1500 */
[----:B------:R-:W-:Y:S02]  /*2250*/  LEA.HI.X.SX32 R89, R89, R0, 0x1, P0 ;  /* 0x0000000059597211 */ /* 0x000fe400000f0eff */
[-C--:B------:R-:W-:Y:S01]  /*2260*/  LEA R100, P0, R95, R4.reuse, 0x1 ;  /* 0x000000045f647211 */ /* 0x080fe200078008ff */
[----:B------:R-:W-:Y:S01]  /*2270*/  IMAD R115, R7, 0x2, R113 ;  /* 0x0000000207737824 */ /* 0x000fe200078e0271 */
[----:B------:R-:W-:Y:S01]  /*2280*/  LEA R92, P1, R113, R4, 0x1 ;  /* 0x00000004715c7211 */ /* 0x000fe200078208ff */
[----:B------:R3:W5:Y:S01]  /*2290*/  LDG.E.U16 R140, desc[UR12][R88.64] ;  /* 0x0000000c588c7981 */ /* 0x000762000c1e1500 */
[----:B------:R-:W-:Y:S01]  /*22a0*/  LEA.HI.X.SX32 R101, R95, R0, 0x1, P0 ;  /* 0x000000005f657211 */ /* 0x000fe200000f0eff */
[----:B-1----:R-:W-:Y:S01]  /*22b0*/  IMAD R91, R7, 0x2, R115 ;  /* 0x00000002075b7824 */ /* 0x002fe200078e0273 */
[----:B------:R-:W-:-:S02]  /*22c0*/  LEA R96, P0, R115, R4, 0x1 ;  /* 0x0000000473607211 */ /* 0x000fc400078008ff */
[-C--:B------:R-:W-:Y:S01]  /*22d0*/  LEA.HI.X.SX32 R93, R113, R0.reuse, 0x1, P1 ;  /* 0x00000000715d7211 */ /* 0x080fe200008f0eff */
[----:B------:R1:W5:Y:S01]  /*22e0*/  LDG.E.U16 R100, desc[UR12][R100.64] ;  /* 0x0000000c64647981 */ /* 0x000362000c1e1500 */
[----:B------:R-:W-:Y:S02]  /*22f0*/  LEA.HI.X.SX32 R97, R115, R0, 0x1, P0 ;  /* 0x0000000073617211 */ /* 0x000fe400000f0eff */
[----:B------:R-:W-:Y:S01]  /*2300*/  LEA R94, P0, R91, R4, 0x1 ;  /* 0x000000045b5e7211 */ /* 0x000fe200078008ff */
[----:B------:R4:W5:Y:S01]  /*2310*/  LDG.E.U16 R143, desc[UR12][R92.64] ;  /* 0x0000000c5c8f7981 */ /* 0x000962000c1e1500 */
[----:B--2---:R-:W-:Y:S02]  /*2320*/  LEA R99, R7, R91, 0x1 ;  /* 0x0000005b07637211 */ /* 0x004fe400078e08ff */
[----:B------:R-:W-:Y:S01]  /*2330*/  LEA.HI.X.SX32 R95, R91, R0, 0x1, P0 ;  /* 0x000000005b5f7211 */ /* 0x000fe200000f0eff */
[----:B------:R2:W5:Y:S02]  /*2340*/  LDG.E.U16 R141, desc[UR12][R96.64] ;  /* 0x0000000c608d7981 */ /* 0x000564000c1e1500 */
[----:B------:R-:W-:Y:S01]  /*2350*/  IMAD R91, R7, 0x2, R99 ;  /* 0x00000002075b7824 */ /* 0x000fe200078e0263 */
[-C--:B------:R-:W-:Y:S01]  /*2360*/  LEA R98, P0, R99, R4.reuse, 0x1 ;  /* 0x0000000463627211 */ /* 0x080fe200078008ff */
[----:B------:R0:W5:Y:S02]  /*2370*/  LDG.E.U16 R144, desc[UR12][R94.64] ;  /* 0x0000000c5e907981 */ /* 0x000164000c1e1500 */
[----:B------:R-:W-:Y:S01]  /*2380*/  IMAD R113, R7, 0x2, R91 ;  /* 0x0000000207717824 */ /* 0x000fe200078e025b */
[----:B---3--:R-:W-:-:S04]  /*2390*/  LEA R88, P1, R91, R4, 0x1 ;  /* 0x000000045b587211 */ /* 0x008fc800078208ff */
[----:B-1----:R-:W-:Y:S02]  /*23a0*/  LEA R101, R7, R113, 0x1 ;  /* 0x0000007107657211 */ /* 0x002fe400078e08ff */
[----:B------:R-:W-:Y:S02]  /*23b0*/  LEA.HI.X.SX32 R99, R99, R0, 0x1, P0 ;  /* 0x0000000063637211 */ /* 0x000fe400000f0eff */
[----:B------:R-:W-:Y:S01]  /*23c0*/  LEA R90, P0, R113, R4, 0x1 ;  /* 0x00000004715a7211 */ /* 0x000fe200078008ff */
[----:B------:R-:W-:Y:S01]  /*23d0*/  IMAD R115, R7, 0x2, R101 ;  /* 0x0000000207737824 */ /* 0x000fe200078e0265 */
[-C--:B------:R-:W-:Y:S01]  /*23e0*/  LEA.HI.X.SX32 R89, R91, R0.reuse, 0x1, P1 ;  /* 0x000000005b597211 */ /* 0x080fe200008f0eff */
[----:B------:R1:W5:Y:S01]  /*23f0*/  LDG.E.U16 R98, desc[UR12][R98.64] ;  /* 0x0000000c62627981 */ /* 0x000362000c1e1500 */
[----:B------:R-:W-:Y:S01]  /*2400*/  LEA.HI.X.SX32 R91, R113, R0, 0x1, P0 ;  /* 0x00000000715b7211 */ /* 0x000fe200000f0eff */
[----:B------:R-:W-:Y:S01]  /*2410*/  IMAD R7, R7, 0x2, R115 ;  /* 0x0000000207077824 */ /* 0x000fe200078e0273 */
[-C--:B----4-:R-:W-:Y:S01]  /*2420*/  LEA R92, P0, R101, R4.reuse, 0x1 ;  /* 0x00000004655c7211 */ /* 0x090fe200078008ff */
[----:B------:R1:W5:Y:S01]  /*2430*/  LDG.E.U16 R88, desc[UR12][R88.64] ;  /* 0x0000000c58587981 */ /* 0x000362000c1e1500 */
[----:B--2---:R-:W-:-:S02]  /*2440*/  LEA R96, P1, R115, R4, 0x1 ;  /* 0x0000000473607211 */ /* 0x004fc400078208ff */
[----:B------:R-:W-:Y:S01]  /*2450*/  LEA.HI.X.SX32 R93, R101, R0, 0x1, P0 ;  /* 0x00000000655d7211 */ /* 0x000fe200000f0eff */
[----:B------:R1:W5:Y:S01]  /*2460*/  LDG.E.U16 R91, desc[UR12][R90.64] ;  /* 0x0000000c5a5b7981 */ /* 0x000362000c1e1500 */
[----:B0-----:R-:W-:Y:S02]  /*2470*/  LEA R94, P0, R7, R4, 0x1 ;  /* 0x00000004075e7211 */ /* 0x001fe400078008ff */
[-C--:B------:R-:W-:Y:S01]  /*2480*/  LEA.HI.X.SX32 R97, R115, R0.reuse, 0x1, P1 ;  /* 0x0000000073617211 */ /* 0x080fe200008f0eff */
[----:B------:R1:W5:Y:S01]  /*2490*/  LDG.E.U16 R92, desc[UR12][R92.64] ;  /* 0x0000000c5c5c7981 */ /* 0x000362000c1e1500 */
[----:B------:R-:W-:-:S03]  /*24a0*/  LEA.HI.X.SX32 R95, R7, R0, 0x1, P0 ;  /* 0x00000000075f7211 */ /* 0x000fc600000f0eff */
[----:B------:R1:W5:Y:S04]  /*24b0*/  LDG.E.U16 R96, desc[UR12][R96.64] ;  /* 0x0000000c60607981 */ /* 0x000368000c1e1500 */
[----:B------:R1:W5:Y:S01]  /*24c0*/  LDG.E.U16 R94, desc[UR12][R94.64] ;  /* 0x0000000c5e5e7981 */ /* 0x000362000c1e1500 */
[--C-:B------:R-:W-:Y:S02]  /*24d0*/  SHF.R.U32.HI R0, RZ, 0x5, R146.reuse ;  /* 0x00000005ff007819 */ /* 0x100fe40000011692 */
[----:B------:R-:W-:Y:S02]  /*24e0*/  R2UR UR5, R111 ;  /* 0x000000006f0572ca */ /* 0x000fe400000e0000 */
[----:B------:R-:W-:Y:S02]  /*24f0*/  R2UR UR10, R0 ;  /* 0x00000000000a72ca */ /* 0x000fe400000e0000 */
[----:B------:R-:W-:-:S02]  /*2500*/  SHF.R.S32.HI R7, RZ, 0x6, R146 ;  /* 0x00000006ff077819 */ /* 0x000fc40000011492 */
[----:B------:R-:W-:Y:S02]  /*2510*/  LOP3.LUT R134, R146, 0x3f, RZ, 0xc0, !PT ;  /* 0x0000003f92867812 */ /* 0x000fe400078ec0ff */
[----:B------:R-:W-:Y:S02]  /*2520*/  SGXT R7, R7, 0x1 ;  /* 0x000000010707781a */ /* 0x000fe40000000200 */
[----:B------:R-:W-:-:S04]  /*2530*/  SHF.L.U32 R134, R134, 0x1, RZ ;  /* 0x0000000186867819 */ /* 0x000fc800000006ff */
[----:B------:R-:W-:Y:S01]  /*2540*/  LOP3.LUT R132, R134, 0x90, R7, 0x78, !PT ;  /* 0x0000009086847812 */ /* 0x000fe200078e7807 */
[----:B-1----:R-:W-:Y:S06]  /*2550*/  BRA.U UP0, `(.L_x_5) ;  /* 0x0000000100187547 */ /* 0x002fec000b800000 */
[----:B------:R-:W-:Y:S01]  /*2560*/  ELECT P0, URZ, PT ;  /* 0x0000000000ff782f */ /* 0x000fe20003800000 */
[----:B------:R-:W-:Y:S01]  /*2570*/  IMAD.MOV.U32 R0, RZ, RZ, 0x1 ;  /* 0x00000001ff007424 */ /* 0x000fe200078e00ff */
[----:B------:R-:W-:Y:S01]  /*2580*/  UMOV UR6, 0x40 ;  /* 0x0000004000067882 */ /* 0x000fe20000000000 */
[----:B------:R-:W-:Y:S01]  /*2590*/  UVIRTCOUNT.DEALLOC.SMPOOL 0x80 ;  /* 0x000000800000784c */ /* 0x000fe20000000000 */
[----:B------:R-:W-:-:S09]  /*25a0*/  ULEA UR6, UR8, UR6, 0x18 ;  /* 0x0000000608067291 */ /* 0x000fd2000f8ec0ff */
[----:B------:R0:W-:Y:S03]  /*25b0*/  @P0 STS.U8 [UR6], R0 ;  /* 0x00000000ff000988 */ /* 0x0001e60008000006 */
.L_x_5:
[----:B------:R-:W1:Y:S01]  /*25c0*/  LDCU UR6, c[0x0][0x3c8] ;  /* 0x00007900ff0677ac */ /* 0x000e620008000800 */
[----:B-----5:R2:W-:Y:S01]  /*25d0*/  STS.U16 [R132+UR4], R5 ;  /* 0x0000000584007988 */ /* 0x0205e20008000404 */
[----:B0-----:R-:W-:Y:S01]  /*25e0*/  LOP3.LUT R0, R132, 0x40, RZ, 0x3c, !PT ;  /* 0x0000004084007812 */ /* 0x001fe200078e3cff */
[----:B------:R-:W0:Y:S01]  /*25f0*/  LDC.64 R218, c[0x0][0x3c0] ;  /* 0x0000f000ffda7b82 */ /* 0x000e220000000a00 */
[----:B------:R-:W-:Y:S01]  /*2600*/  LOP3.LUT P6, RZ, R146, 0x7f, RZ, 0xc0, !PT ;  /* 0x0000007f92ff7812 */ /* 0x000fe200078cc0ff */
[----:B------:R3:W-:Y:S01]  /*2610*/  STS.U16 [R132+UR4+0x400], R9 ;  /* 0x0004000984007988 */ /* 0x0007e20008000404 */
[----:B------:R-:W-:Y:S01]  /*2620*/  UMOV UR8, 0x1 ;  /* 0x0000000100087882 */ /* 0x000fe20000000000 */
[----:B------:R-:W-:Y:S01]  /*2630*/  IADD3 R242, PT, PT, R3, 0x40, RZ ;  /* 0x0000004003f27810 */ /* 0x000fe20007ffe0ff */
[----:B------:R-:W4:Y:S01]  /*2640*/  LDCU UR9, c[0x0][0x3d4] ;  /* 0x00007a80ff0977ac */ /* 0x000f220008000800 */
[----:B------:R1:W-:Y:S01]  /*2650*/  STS.U16 [R132+UR4+0x800], R13 ;  /* 0x0008000d84007988 */ /* 0x0003e20008000404 */
[----:B--2---:R-:W-:Y:S01]  /*2660*/  LOP3.LUT R5, R132, 0x20, RZ, 0x3c, !PT ;  /* 0x0000002084057812 */ /* 0x004fe200078e3cff */
[----:B------:R-:W2:Y:S02]  /*2670*/  S2UR UR7, SR_CTAID.Y ;  /* 0x00000000000779c3 */ /* 0x000ea40000002600 */
[----:B------:R4:W-:Y:S01]  /*2680*/  STS.U16 [R132+UR4+0xc00], R17 ;  /* 0x000c001184007988 */ /* 0x0009e20008000404 */
[----:B------:R-:W0:Y:S03]  /*2690*/  LDCU UR11, c[0x0][0x3d8] ;  /* 0x00007b00ff0b77ac */ /* 0x000e260008000800 */
[----:B------:R-:W-:Y:S01]  /*26a0*/  STS.U16 [R132+UR4+0x1000], R21 ;  /* 0x0010001584007988 */ /* 0x000fe20008000404 */
[----:B------:R-:W-:Y:S01]  /*26b0*/  VOTEU.ALL UP1, P6 ;  /* 0x0000000000ff7886 */ /* 0x000fe20003020000 */
[----:B------:R-:W-:Y:S01]  /*26c0*/  VOTEU.ALL UP2, P6 ;  /* 0x0000000000ff7886 */ /* 0x000fe20003040000 */
[----:B---3--:R-:W3:Y:S01]  /*26d0*/  LDC R9, c[0x0][0x3c8] ;  /* 0x0000f200ff097b82 */ /* 0x008ee20000000800 */
[----:B------:R0:W-:Y:S01]  /*26e0*/  STS.U16 [R132+UR4+0x1400], R25 ;  /* 0x0014001984007988 */ /* 0x0001e20008000404 */
[----:B-1----:R-:W-:Y:S01]  /*26f0*/  PRMT R13, RZ, 0x7610, R13 ;  /* 0x00007610ff0d7816 */ /* 0x002fe2000000000d */
[----:B------:R-:W1:Y:S01]  /*2700*/  LDCU UR17, c[0x0][0x3d8] ;  /* 0x00007b00ff1177ac */ /* 0x000e620008000800 */
[----:B------:R-:W-:-:S04]  /*2710*/  @!UP1 UIADD3 UR14, UPT, UPT, -UR8, 0x100000, URZ ;  /* 0x00100000080e9890 */ /* 0x000fc8000fffe1ff */
[----:B------:R-:W-:Y:S02]  /*2720*/  @!UP1 USHF.L.U32 UR15, UR14, 0xb, URZ ;  /* 0x0000000b0e0f9899 */ /* 0x000fe400080006ff */
[----:B------:R-:W-:Y:S01]  /*2730*/  @!UP1 USHF.L.U32 UR14, UR14, 0x1, URZ ;  /* 0x000000010e0e9899 */ /* 0x000fe200080006ff */
[----:B------:R0:W-:Y:S01]  /*2740*/  STS.U16 [R132+UR4+0x1800], R29 ;  /* 0x0018001d84007988 */ /* 0x0001e20008000404 */
[----:B----4-:R-:W-:Y:S01]  /*2750*/  PRMT R17, RZ, 0x7610, R17 ;  /* 0x00007610ff117816 */ /* 0x010fe20000000011 */
[----:B------:R-:W4:Y:S01]  /*2760*/  LDCU UR16, c[0x0][0x3d8] ;  /* 0x00007b00ff1077ac */ /* 0x000f220008000800 */
[----:B------:R-:W1:Y:S01]  /*2770*/  LDC R251, c[0x0][0x3c4] ;  /* 0x0000f100fffb7b82 */ /* 0x000e620000000800 */
[----:B------:R0:W-:Y:S02]  /*2780*/  STS.U16 [R132+UR4+0x1c00], R33 ;  /* 0x001c002184007988 */ /* 0x0001e40008000404 */
[----:B0-----:R-:W-:Y:S02]  /*2790*/  SHF.L.U32 R219, R219, 0x1, RZ ;  /* 0x00000001dbdb7819 */ /* 0x001fe400000006ff */
[----:B------:R-:W-:Y:S01]  /*27a0*/  PRMT R25, RZ, 0x7610, R25 ;  /* 0x00007610ff197816 */ /* 0x000fe20000000019 */
[----:B------:R0:W-:Y:S01]  /*27b0*/  STS.U16 [R132+UR4+0x2000], R37 ;  /* 0x0020002584007988 */ /* 0x0001e20008000404 */
[----:B------:R-:W-:Y:S01]  /*27c0*/  PRMT R21, RZ, 0x7610, R21 ;  /* 0x00007610ff157816 */ /* 0x000fe20000000015 */
[----:B------:R-:W2:Y:S02]  /*27d0*/  LDC R247, c[0x0][0x3c4] ;  /* 0x0000f100fff77b82 */ /* 0x000ea40000000800 */
[----:B------:R-:W-:Y:S01]  /*27e0*/  STS.U16 [R132+UR4+0x2400], R41 ;  /* 0x0024002984007988 */ /* 0x000fe20008000404 */
[----:B------:R-:W-:-:S02]  /*27f0*/  PRMT R29, RZ, 0x7610, R29 ;  /* 0x00007610ff1d7816 */ /* 0x000fc4000000001d */
[----:B------:R-:W-:Y:S01]  /*2800*/  PRMT R33, RZ, 0x7610, R33 ;  /* 0x00007610ff217816 */ /* 0x000fe20000000021 */
[----:B------:R3:W-:Y:S02]  /*2810*/  STS.U16 [R132+UR4+0x2800], R45 ;  /* 0x0028002d84007988 */ /* 0x0007e40008000404 */
[----:B0-----:R-:W0:Y:S02]  /*2820*/  LDC R37, c[0x0][0x3c4] ;  /* 0x0000f100ff257b82 */ /* 0x001e240000000800 */
[----:B------:R1:W-:Y:S04]  /*2830*/  STS.U16 [R132+UR4+0x2c00], R49 ;  /* 0x002c003184007988 */ /* 0x0003e80008000404 */
[----:B------:R0:W-:Y:S02]  /*2840*/  STS.U16 [R132+UR4+0x3000], R53 ;  /* 0x0030003584007988 */ /* 0x0001e40008000404 */
[----:B---3--:R-:W3:Y:S02]  /*2850*/  LDC R45, c[0x0][0x3c4] ;  /* 0x0000f100ff2d7b82 */ /* 0x008ee40000000800 */
[----:B------:R0:W-:Y:S01]  /*2860*/  STS.U16 [R132+UR4+0x3400], R57 ;  /* 0x0034003984007988 */ /* 0x0001e20008000404 */
[----:B-1----:R-:W-:-:S03]  /*2870*/  IMAD R251, R251, 0xb, RZ ;  /* 0x0000000bfbfb7824 */ /* 0x002fc600078e02ff */
[----:B------:R1:W-:Y:S02]  /*2880*/  STS.U16 [R132+UR4+0x3800], R61 ;  /* 0x0038003d84007988 */ /* 0x0003e40008000404 */
[----:B------:R-:W1:Y:S02]  /*2890*/  LDC R49, c[0x0][0x3c4] ;  /* 0x0000f100ff317b82 */ /* 0x000e640000000800 */
[----:B------:R-:W-:Y:S01]  /*28a0*/  STS.U16 [R132+UR4+0x3c00], R65 ;  /* 0x003c004184007988 */ /* 0x000fe20008000404 */
[----:B--2---:R-:W-:-:S03]  /*28b0*/  IMAD R247, R247, 0xc, RZ ;  /* 0x0000000cf7f77824 */ /* 0x004fc600078e02ff */
[----:B------:R-:W-:Y:S02]  /*28c0*/  STS.U16 [R132+UR4+0x4000], R69 ;  /* 0x0040004584007988 */ /* 0x000fe40008000404 */
[----:B------:R-:W2:Y:S02]  /*28d0*/  LDC R245, c[0x0][0x3c4] ;  /* 0x0000f100fff57b82 */ /* 0x000ea40000000800 */
[----:B------:R-:W-:Y:S01]  /*28e0*/  STS.U16 [R132+UR4+0x4400], R73 ;  /* 0x0044004984007988 */ /* 0x000fe20008000404 */
[----:B0-----:R-:W-:-:S03]  /*28f0*/  IMAD R37, R37, 0x3, RZ ;  /* 0x0000000325257824 */ /* 0x001fc600078e02ff */
[----:B------:R-:W-:Y:S02]  /*2900*/  STS.U16 [R132+UR4+0x4800], R77 ;  /* 0x0048004d84007988 */ /* 0x000fe40008000404 */
[----:B------:R-:W0:Y:S02]  /*2910*/  LDC R41, c[0x0][0x3c4] ;  /* 0x0000f100ff297b82 */ /* 0x000e240000000800 */
[----:B------:R-:W-:Y:S01]  /*2920*/  STS.U16 [R132+UR4+0x4c00], R81 ;  /* 0x004c005184007988 */ /* 0x000fe20008000404 */
[----:B---3--:R-:W-:-:S03]  /*2930*/  IMAD R45, R45, 0x9, RZ ;  /* 0x000000092d2d7824 */ /* 0x008fc600078e02ff */
[----:B------:R-:W-:Y:S02]  /*2940*/  STS.U16 [R132+UR4+0x5000], R85 ;  /* 0x0050005584007988 */ /* 0x000fe40008000404 */
[----:B------:R-:W3:Y:S02]  /*2950*/  LDC R239, c[0x0][0x3c4] ;  /* 0x0000f100ffef7b82 */ /* 0x000ee40000000800 */
[----:B------:R-:W-:Y:S04]  /*2960*/  STS.U16 [R132+UR4+0x5400], R103 ;  /* 0x0054006784007988 */ /* 0x000fe80008000404 */
[----:B------:R-:W-:Y:S02]  /*2970*/  STS.U16 [R132+UR4+0x5800], R107 ;  /* 0x0058006b84007988 */ /* 0x000fe40008000404 */
        /* <DEDUP_REMOVED lines=11> */
[----:B------:R-:W-:Y:S01]  /*2a30*/  STS.U16 [R132+UR4+0x7000], R137 ;  /* 0x0070008984007988 */ /* 0x000fe20008000404 */
[----:B-1----:R-:W-:-:S03]  /*2a40*/  IMAD R229, R229, 0xe, RZ ;  /* 0x0000000ee5e57824 */ /* 0x002fc600078e02ff */
[----:B------:R-:W-:Y:S01]  /*2a50*/  STS.U16 [R132+UR4+0x7400], R139 ;  /* 0x0074008b84007988 */ /* 0x000fe20008000404 */
[----:B------:R-:W1:Y:S03]  /*2a60*/  LDC R53, c[0x0][0x3d8] ;  /* 0x0000f600ff357b82 */ /* 0x000e660000000800 */
[----:B------:R-:W-:Y:S01]  /*2a70*/  STS.U16 [R132+UR4+0x7800], R141 ;  /* 0x0078008d84007988 */ /* 0x000fe20008000404 */
[----:B--2---:R-:W-:-:S03]  /*2a80*/  IMAD R235, R235, 0x7, RZ ;  /* 0x00000007ebeb7824 */ /* 0x004fc600078e02ff */
[----:B------:R-:W-:Y:S01]  /*2a90*/  STS.U16 [R132+UR4+0x7c00], R91 ;  /* 0x007c005b84007988 */ /* 0x000fe20008000404 */
[----:B------:R-:W2:Y:S03]  /*2aa0*/  LDC R57, c[0x0][0x3d8] ;  /* 0x0000f600ff397b82 */ /* 0x000ea60000000800 */
[----:B------:R3:W-:Y:S01]  /*2ab0*/  STS.U16 [R5+UR4+0x100], R2 ;  /* 0x0001000205007988 */ /* 0x0007e20008000404 */
[----:B0-----:R-:W-:-:S03]  /*2ac0*/  IMAD R225, R225, 0xf, RZ ;  /* 0x0000000fe1e17824 */ /* 0x001fc600078e02ff */
[----:B------:R0:W-:Y:S01]  /*2ad0*/  STS.U16 [R5+UR4+0x500], R10 ;  /* 0x0005000a05007988 */ /* 0x0001e20008000404 */
[----:B------:R-:W1:Y:S03]  /*2ae0*/  LDC R61, c[0x0][0x3d8] ;  /* 0x0000f600ff3d7b82 */ /* 0x000e660000000800 */
[----:B------:R4:W-:Y:S01]  /*2af0*/  STS.U16 [R5+UR4+0x900], R14 ;  /* 0x0009000e05007988 */ /* 0x0009e20008000404 */
[----:B---3--:R-:W-:-:S03]  /*2b00*/  LOP3.LUT R2, R146, 0x7f, RZ, 0xc0, !PT ;  /* 0x0000007f92027812 */ /* 0x008fc600078ec0ff */
[----:B------:R3:W-:Y:S01]  /*2b10*/  STS.U16 [R5+UR4+0xd00], R18 ;  /* 0x000d001205007988 */ /* 0x0007e20008000404 */
[----:B------:R-:W1:Y:S01]  /*2b20*/  LDC R65, c[0x0][0x3d8] ;  /* 0x0000f600ff417b82 */ /* 0x000e620000000800 */
[----:B0-----:R-:W-:Y:S01]  /*2b30*/  PRMT R10, RZ, 0x7610, R10 ;  /* 0x00007610ff0a7816 */ /* 0x001fe2000000000a */
[----:B------:R-:W-:Y:S01]  /*2b40*/  IMAD R2, R2, UR6, RZ ;  /* 0x0000000602027c24 */ /* 0x000fe2000f8e02ff */
[----:B------:R-:W-:Y:S01]  /*2b50*/  USHF.L.U32 UR6, UR10, 0x15, URZ ;  /* 0x000000150a067899 */ /* 0x000fe200080006ff */
[----:B------:R0:W-:Y:S01]  /*2b60*/  STS.U16 [R5+UR4+0x1100], R22 ;  /* 0x0011001605007988 */ /* 0x0001e20008000404 */
[----:B----4-:R-:W-:Y:S01]  /*2b70*/  PRMT R14, RZ, 0x7610, R14 ;  /* 0x00007610ff0e7816 */ /* 0x010fe2000000000e */
[----:B------:R-:W-:Y:S01]  /*2b80*/  IMAD R4, R9, 0x80, R2 ;  /* 0x0000008009047824 */ /* 0x000fe200078e0202 */
[----:B------:R-:W-:Y:S01]  /*2b90*/  ULOP3.LUT UR6, UR6, 0x600000, URZ, 0xc0, !UPT ;  /* 0x0060000006067892 */ /* 0x000fe2000f8ec0ff */
[----:B------:R4:W-:Y:S01]  /*2ba0*/  STS.U16 [R5+UR4+0x1500], R26 ;  /* 0x0015001a05007988 */ /* 0x0009e20008000404 */
[----:B---3--:R-:W-:Y:S01]  /*2bb0*/  PRMT R18, RZ, 0x7610, R18 ;  /* 0x00007610ff127816 */ /* 0x008fe20000000012 */
[----:B------:R-:W3:Y:S01]  /*2bc0*/  LDC R69, c[0x0][0x3d8] ;  /* 0x0000f600ff457b82 */ /* 0x000ee20000000800 */
[----:B------:R-:W-:Y:S01]  /*2bd0*/  UIADD3 UR6, UPT, UPT, UR5, UR6, URZ ;  /* 0x0000000605067290 */ /* 0x000fe2000fffe0ff */
[----:B------:R4:W-:Y:S01]  /*2be0*/  STS.U16 [R5+UR4+0x1900], R30 ;  /* 0x0019001e05007988 */ /* 0x0009e20008000404 */
[----:B------:R-:W-:-:S02]  /*2bf0*/  PRMT R9, RZ, 0x7610, R9 ;  /* 0x00007610ff097816 */ /* 0x000fc40000000009 */
[----:B0-----:R-:W-:Y:S01]  /*2c00*/  PRMT R22, RZ, 0x7610, R22 ;  /* 0x00007610ff167816 */ /* 0x001fe20000000016 */
[----:B------:R-:W-:Y:S01]  /*2c10*/  STS.U16 [R5+UR4+0x1d00], R34 ;  /* 0x001d002205007988 */ /* 0x000fe20008000404 */
[----:B----4-:R-:W-:Y:S01]  /*2c20*/  PRMT R26, RZ, 0x7610, R26 ;  /* 0x00007610ff1a7816 */ /* 0x010fe2000000001a */
[----:B------:R-:W0:Y:S02]  /*2c30*/  LDC R73, c[0x0][0x3d8] ;  /* 0x0000f600ff497b82 */ /* 0x000e240000000800 */
[----:B------:R-:W-:Y:S01]  /*2c40*/  STS.U16 [R5+UR4+0x2100], R38 ;  /* 0x0021002605007988 */ /* 0x000fe20008000404 */
[----:B------:R-:W-:-:S03]  /*2c50*/  PRMT R30, RZ, 0x7610, R30 ;  /* 0x00007610ff1e7816 */ /* 0x000fc6000000001e */
[----:B------:R4:W-:Y:S02]  /*2c60*/  STS.U16 [R5+UR4+0x2500], R42 ;  /* 0x0025002a05007988 */ /* 0x0009e40008000404 */
[----:B------:R-:W0:Y:S02]  /*2c70*/  LDC R77, c[0x0][0x3d8] ;  /* 0x0000f600ff4d7b82 */ /* 0x000e240000000800 */
[----:B------:R-:W-:Y:S04]  /*2c80*/  STS.U16 [R5+UR4+0x2900], R46 ;  /* 0x0029002e05007988 */ /* 0x000fe80008000404 */
[----:B------:R0:W-:Y:S02]  /*2c90*/  STS.U16 [R5+UR4+0x2d00], R50 ;  /* 0x002d003205007988 */ /* 0x0001e40008000404 */
[----:B----4-:R-:W4:Y:S02]  /*2ca0*/  LDC R42, c[0x0][0x3d8] ;  /* 0x0000f600ff2a7b82 */ /* 0x010f240000000800 */
[----:B------:R-:W-:Y:S04]  /*2cb0*/  STS.U16 [R5+UR4+0x3100], R54 ;  /* 0x0031003605007988 */ /* 0x000fe80008000404 */
        /* <DEDUP_REMOVED lines=18> */
[----:B------:R1:W-:Y:S01]  /*2de0*/  STS.U16 [R5+UR4+0x7d00], R92 ;  /* 0x007d005c05007988 */ /* 0x0003e20008000404 */
[----:B------:R-:W-:Y:S01]  /*2df0*/  STTM.16dp32bit_t0_t15.x128 tmem[UR6], RZ ;  /* 0x000000ff000079ed */ /* 0x000fe20008b80006 */
[----:B------:R-:W-:Y:S02]  /*2e00*/  STTM.16dp32bit_t16_t31.x128 tmem[UR6+0x80], RZ ;  /* 0x000080ff000079ed */ /* 0x000fe40008ba0006 */
[----:B------:R2:W-:Y:S01]  /*2e10*/  STS.U16 [R0+UR4+0x200], R6 ;  /* 0x0002000600007988 */ /* 0x0005e20008000404 */
[----:B------:R-:W-:Y:S01]  /*2e20*/  LEA.HI R34, R146, 0x38, RZ, 0x1c ;  /* 0x0000003892227811 */ /* 0x000fe200078fe0ff */
[----:B0-----:R-:W0:Y:S02]  /*2e30*/  LDC R50, c[0x0][0x3d8] ;  /* 0x0000f600ff327b82 */ /* 0x001e240000000800 */
[----:B------:R3:W-:Y:S01]  /*2e40*/  STS.U16 [R0+UR4+0x600], R11 ;  /* 0x0006000b00007988 */ /* 0x0007e20008000404 */
[----:B-1----:R-:W-:-:S03]  /*2e50*/  LOP3.LUT R5, R132, 0x60, RZ, 0x3c, !PT ;  /* 0x0000006084057812 */ /* 0x002fc600078e3cff */
[----:B------:R1:W-:Y:S02]  /*2e60*/  STS.U16 [R0+UR4+0xa00], R15 ;  /* 0x000a000f00007988 */ /* 0x0003e40008000404 */
[----:B--2---:R-:W2:Y:S02]  /*2e70*/  LDC.64 R6, c[0x0][0x388] ;  /* 0x0000e200ff067b82 */ /* 0x004ea40000000a00 */
[----:B------:R4:W-:Y:S01]  /*2e80*/  STS.U16 [R0+UR4+0xe00], R19 ;  /* 0x000e001300007988 */ /* 0x0009e20008000404 */
[----:B---3--:R-:W-:-:S03]  /*2e90*/  PRMT R11, RZ, 0x7610, R11 ;  /* 0x00007610ff0b7816 */ /* 0x008fc6000000000b */
[----:B------:R3:W-:Y:S01]  /*2ea0*/  STS.U16 [R0+UR4+0x1200], R23 ;  /* 0x0012001700007988 */ /* 0x0007e20008000404 */
[----:B-1----:R-:W-:Y:S01]  /*2eb0*/  PRMT R15, RZ, 0x7610, R15 ;  /* 0x00007610ff0f7816 */ /* 0x002fe2000000000f */
[----:B------:R-:W1:Y:S02]  /*2ec0*/  LDC R54, c[0x0][0x3d8] ;  /* 0x0000f600ff367b82 */ /* 0x000e640000000800 */
[----:B------:R3:W-:Y:S01]  /*2ed0*/  STS.U16 [R0+UR4+0x1600], R27 ;  /* 0x0016001b00007988 */ /* 0x0007e20008000404 */
[----:B----4-:R-:W-:-:S03]  /*2ee0*/  PRMT R19, RZ, 0x7610, R19 ;  /* 0x00007610ff137816 */ /* 0x010fc60000000013 */
[----:B------:R4:W-:Y:S01]  /*2ef0*/  STS.U16 [R0+UR4+0x1a00], R31 ;  /* 0x001a001f00007988 */ /* 0x0009e20008000404 */
[----:B---3--:R-:W-:Y:S01]  /*2f00*/  PRMT R23, RZ, 0x7610, R23 ;  /* 0x00007610ff177816 */ /* 0x008fe20000000017 */
[----:B------:R-:W3:Y:S02]  /*2f10*/  LDC R58, c[0x0][0x3d8] ;  /* 0x0000f600ff3a7b82 */ /* 0x000ee40000000800 */
[----:B------:R4:W-:Y:S01]  /*2f20*/  STS.U16 [R0+UR4+0x1e00], R35 ;  /* 0x001e002300007988 */ /* 0x0009e20008000404 */
[----:B------:R-:W-:-:S03]  /*2f30*/  PRMT R27, RZ, 0x7610, R27 ;  /* 0x00007610ff1b7816 */ /* 0x000fc6000000001b */
[----:B------:R0:W-:Y:S01]  /*2f40*/  STS.U16 [R0+UR4+0x2200], R39 ;  /* 0x0022002700007988 */ /* 0x0001e20008000404 */
[----:B----4-:R-:W-:-:S03]  /*2f50*/  PRMT R31, RZ, 0x7610, R31 ;  /* 0x00007610ff1f7816 */ /* 0x010fc6000000001f */
[----:B------:R4:W-:Y:S01]  /*2f60*/  STS.U16 [R0+UR4+0x2600], R43 ;  /* 0x0026002b00007988 */ /* 0x0009e20008000404 */
[----:B------:R-:W-:-:S03]  /*2f70*/  PRMT R35, RZ, 0x7610, R35 ;  /* 0x00007610ff237816 */ /* 0x000fc60000000023 */
[----:B------:R2:W-:Y:S01]  /*2f80*/  STS.U16 [R0+UR4+0x2a00], R47 ;  /* 0x002a002f00007988 */ /* 0x0005e20008000404 */
[----:B0-----:R-:W0:Y:S03]  /*2f90*/  LDC R39, c[0x0][0x3c4] ;  /* 0x0000f100ff277b82 */ /* 0x001e260000000800 */
[----:B------:R0:W-:Y:S04]  /*2fa0*/  STS.U16 [R0+UR4+0x2e00], R51 ;  /* 0x002e003300007988 */ /* 0x0001e80008000404 */
[----:B------:R0:W-:Y:S01]  /*2fb0*/  STS.U16 [R0+UR4+0x3200], R55 ;  /* 0x0032003700007988 */ /* 0x0001e20008000404 */
[----:B----4-:R-:W4:Y:S03]  /*2fc0*/  LDC R43, c[0x0][0x3c4] ;  /* 0x0000f100ff2b7b82 */ /* 0x010f260000000800 */
[----:B------:R0:W-:Y:S04]  /*2fd0*/  STS.U16 [R0+UR4+0x3600], R59 ;  /* 0x0036003b00007988 */ /* 0x0001e80008000404 */
[----:B------:R-:W-:Y:S01]  /*2fe0*/  STS.U16 [R0+UR4+0x3a00], R63 ;  /* 0x003a003f00007988 */ /* 0x000fe20008000404 */
[----:B--2---:R-:W2:Y:S03]  /*2ff0*/  LDC R47, c[0x0][0x3c4] ;  /* 0x0000f100ff2f7b82 */ /* 0x004ea60000000800 */
[----:B------:R-:W-:Y:S04]  /*3000*/  STS.U16 [R0+UR4+0x3e00], R67 ;  /* 0x003e004300007988 */ /* 0x000fe80008000404 */
[----:B------:R-:W-:Y:S01]  /*3010*/  STS.U16 [R0+UR4+0x4200], R71 ;  /* 0x0042004700007988 */ /* 0x000fe20008000404 */
[----:B0-----:R-:W-:Y:S01]  /*3020*/  IMAD.SHL.U32 R39, R39, 0x4, RZ ;  /* 0x0000000427277824 */ /* 0x001fe200078e00ff */
[----:B------:R-:W0:Y:S02]  /*3030*/  LDC R51, c[0x0][0x3d8] ;  /* 0x0000f600ff337b82 */ /* 0x000e240000000800 */
[----:B------:R-:W-:Y:S04]  /*3040*/  STS.U16 [R0+UR4+0x4600], R75 ;  /* 0x0046004b00007988 */ /* 0x000fe80008000404 */
[----:B------:R-:W-:Y:S01]  /*3050*/  STS.U16 [R0+UR4+0x4a00], R79 ;  /* 0x004a004f00007988 */ /* 0x000fe20008000404 */
[----:B----4-:R-:W-:Y:S01]  /*3060*/  IMAD.SHL.U32 R43, R43, 0x8, RZ ;  /* 0x000000082b2b7824 */ /* 0x010fe200078e00ff */
[----:B------:R-:W4:Y:S02]  /*3070*/  LDC R55, c[0x0][0x3d8] ;  /* 0x0000f600ff377b82 */ /* 0x000f240000000800 */
[----:B------:R-:W-:Y:S04]  /*3080*/  STS.U16 [R0+UR4+0x4e00], R83 ;  /* 0x004e005300007988 */ /* 0x000fe80008000404 */
[----:B------:R-:W-:Y:S01]  /*3090*/  STS.U16 [R0+UR4+0x5200], R87 ;  /* 0x0052005700007988 */ /* 0x000fe20008000404 */
[----:B--2---:R-:W-:Y:S01]  /*30a0*/  IMAD R47, R47, 0xa, RZ ;  /* 0x0000000a2f2f7824 */ /* 0x004fe200078e02ff */
[----:B------:R-:W2:Y:S02]  /*30b0*/  LDC R59, c[0x0][0x3d8] ;  /* 0x0000f600ff3b7b82 */ /* 0x000ea40000000800 */
[----:B------:R-:W-:Y:S04]  /*30c0*/  STS.U16 [R0+UR4+0x5600], R105 ;  /* 0x0056006900007988 */ /* 0x000fe80008000404 */
[----:B------:R-:W-:Y:S04]  /*30d0*/  STS.U16 [R0+UR4+0x5a00], R110 ;  /* 0x005a006e00007988 */ /* 0x000fe80008000404 */
[----:B------:R-:W-:Y:S04]  /*30e0*/  STS.U16 [R0+UR4+0x5e00], R114 ;  /* 0x005e007200007988 */ /* 0x000fe80008000404 */
[----:B------:R-:W-:Y:S04]  /*30f0*/  STS.U16 [R0+UR4+0x6200], R120 ;  /* 0x0062007800007988 */ /* 0x000fe80008000404 */
[----:B------:R-:W-:Y:S04]  /*3100*/  STS.U16 [R0+UR4+0x6600], R124 ;  /* 0x0066007c00007988 */ /* 0x000fe80008000404 */
[----:B------:R-:W-:Y:S04]  /*3110*/  STS.U16 [R0+UR4+0x6a00], R128 ;  /* 0x006a008000007988 */ /* 0x000fe80008000404 */
[----:B------:R0:W-:Y:S04]  /*3120*/  STS.U16 [R0+UR4+0x6e00], R133 ;  /* 0x006e008500007988 */ /* 0x0001e80008000404 */
[----:B------:R-:W-:Y:S04]  /*3130*/  STS.U16 [R0+UR4+0x7200], R138 ;  /* 0x0072008a00007988 */ /* 0x000fe80008000404 */
[----:B------:R-:W-:Y:S04]  /*3140*/  STS.U16 [R0+UR4+0x7600], R100 ;  /* 0x0076006400007988 */ /* 0x000fe80008000404 */
[----:B------:R-:W-:Y:S01]  /*3150*/  STS.U16 [R0+UR4+0x7a00], R98 ;  /* 0x007a006200007988 */ /* 0x000fe20008000404 */
[----:B0-----:R-:W0:Y:S03]  /*3160*/  LDC R133, c[0x0][0x3c4] ;  /* 0x0000f100ff857b82 */ /* 0x001e260000000800 */
[----:B------:R1:W-:Y:S04]  /*3170*/  STS.U16 [R0+UR4+0x7e00], R96 ;  /* 0x007e006000007988 */ /* 0x0003e80008000404 */
[----:B------:R2:W-:Y:S01]  /*3180*/  STS.U16 [R5+UR4+0x300], R8 ;  /* 0x0003000805007988 */ /* 0x0005e20008000404 */
[----:B------:R-:W-:Y:S01]  /*3190*/  IMAD R34, R34, UR16, RZ ;  /* 0x0000001022227c24 */ /* 0x000fe2000f8e02ff */
[----:B------:R-:W3:Y:S02]  /*31a0*/  LDC R63, c[0x0][0x3d8] ;  /* 0x0000f600ff3f7b82 */ /* 0x000ee40000000800 */
[----:B------:R4:W-:Y:S01]  /*31b0*/  STS.U16 [R5+UR4+0x700], R12 ;  /* 0x0007000c05007988 */ /* 0x0009e20008000404 */
[----:B-1----:R-:W-:-:S03]  /*31c0*/  IMAD R0, R218, UR7, RZ ;  /* 0x00000007da007c24 */ /* 0x002fc6000f8e02ff */
[----:B------:R-:W-:Y:S01]  /*31d0*/  STS.U16 [R5+UR4+0xb00], R16 ;  /* 0x000b001005007988 */ /* 0x000fe20008000404 */
[----:B--2---:R-:W-:Y:S01]  /*31e0*/  PRMT R8, RZ, 0x7610, R8 ;  /* 0x00007610ff087816 */ /* 0x004fe20000000008 */
[----:B------:R-:W1:Y:S02]  /*31f0*/  LDC R67, c[0x0][0x3d8] ;  /* 0x0000f600ff437b82 */ /* 0x000e640000000800 */
[----:B------:R-:W-:Y:S01]  /*3200*/  STS.U16 [R5+UR4+0xf00], R20 ;  /* 0x000f001405007988 */ /* 0x000fe20008000404 */
[C---:B------:R-:W-:Y:S02]  /*3210*/  LEA R139, P0, R0.reuse, R6, 0x1 ;  /* 0x00000006008b7211 */ /* 0x040fe400078008ff */
[----:B----4-:R-:W-:Y:S01]  /*3220*/  PRMT R12, RZ, 0x7610, R12 ;  /* 0x00007610ff0c7816 */ /* 0x010fe2000000000c */
[----:B------:R-:W-:Y:S01]  /*3230*/  STS.U16 [R5+UR4+0x1300], R24 ;  /* 0x0013001805007988 */ /* 0x000fe20008000404 */
[----:B------:R-:W-:Y:S02]  /*3240*/  LEA.HI.X.SX32 R7, R0, R7, 0x1, P0 ;  /* 0x0000000700077211 */ /* 0x000fe400000f0eff */
[-C--:B------:R-:W-:Y:S01]  /*3250*/  LEA R140, P0, R2, R139.reuse, 0x1 ;  /* 0x0000008b028c7211 */ /* 0x080fe200078008ff */
[----:B------:R2:W-:Y:S01]  /*3260*/  STS.U16 [R5+UR4+0x1700], R28 ;  /* 0x0017001c05007988 */ /* 0x0005e20008000404 */
[----:B------:R-:W-:Y:S01]  /*3270*/  LEA R138, P1, R4, R139, 0x1 ;  /* 0x0000008b048a7211 */ /* 0x000fe200078208ff */
[----:B------:R-:W4:Y:S01]  /*3280*/  LDC R71, c[0x0][0x3d8] ;  /* 0x0000f600ff477b82 */ /* 0x000f220000000800 */
[----:B------:R-:W-:Y:S01]  /*3290*/  LEA.HI.X.SX32 R141, R2, R7, 0x1, P0 ;  /* 0x00000007028d7211 */ /* 0x000fe200000f0eff */
[----:B------:R-:W-:Y:S01]  /*32a0*/  STS.U16 [R5+UR4+0x7f00], R94 ;  /* 0x007f005e05007988 */ /* 0x000fe20008000404 */
[----:B------:R-:W-:-:S02]  /*32b0*/  ISETP.GT.AND P0, PT, R242, RZ, PT ;  /* 0x000000fff200720c */ /* 0x000fc40003f04270 */
[----:B------:R-:W-:Y:S01]  /*32c0*/  LEA.HI.X.SX32 R139, R4, R7, 0x1, P1 ;  /* 0x00000007048b7211 */ /* 0x000fe200008f0eff */
[----:B------:R-:W-:Y:S01]  /*32d0*/  STS.U16 [R5+UR4+0x1b00], R32 ;  /* 0x001b002005007988 */ /* 0x000fe20008000404 */
[C---:B------:R-:W-:Y:S01]  /*32e0*/  IMAD.WIDE R182, R43.reuse, 0x2, R140 ;  /* 0x000000022bb67825 */ /* 0x040fe200078e028c */
[----:B--2---:R-:W-:Y:S01]  /*32f0*/  PRMT R28, RZ, 0x7610, R28 ;  /* 0x00007610ff1c7816 */ /* 0x004fe2000000001c */
[----:B------:R-:W2:Y:S01]  /*3300*/  LDC R75, c[0x0][0x3d8] ;  /* 0x0000f600ff4b7b82 */ /* 0x000ea20000000800 */
[----:B------:R-:W-:Y:S01]  /*3310*/  STS.U16 [R5+UR4+0x1f00], R36 ;  /* 0x001f002405007988 */ /* 0x000fe20008000404 */
[----:B------:R-:W-:Y:S01]  /*3320*/  IMAD.WIDE R180, R43, 0x2, R138 ;  /* 0x000000022bb47825 */ /* 0x000fe200078e028a */
[----:B------:R-:W-:Y:S02]  /*3330*/  PRMT R24, RZ, 0x7610, R24 ;  /* 0x00007610ff187816 */ /* 0x000fe40000000018 */
[----:B------:R3:W-:Y:S01]  /*3340*/  STS.U16 [R5+UR4+0x2300], R40 ;  /* 0x0023002805007988 */ /* 0x0007e20008000404 */
[----:B------:R-:W-:Y:S01]  /*3350*/  IMAD.WIDE R178, R49, 0x2, R140 ;  /* 0x0000000231b27825 */ /* 0x000fe200078e028c */
[----:B------:R-:W-:Y:S01]  /*3360*/  PRMT R20, RZ, 0x7610, R20 ;  /* 0x00007610ff147816 */ /* 0x000fe20000000014 */
[----:B------:R-:W1:Y:S01]  /*3370*/  LDC R43, c[0x0][0x3d8] ;  /* 0x0000f600ff2b7b82 */ /* 0x000e620000000800 */
[----:B------:R-:W-:Y:S01]  /*3380*/  STS.U16 [R5+UR4+0x2700], R44 ;  /* 0x0027002c05007988 */ /* 0x000fe20008000404 */
[----:B0-----:R-:W-:Y:S01]  /*3390*/  IMAD.WIDE R176, R133, 0x2, R138 ;  /* 0x0000000285b07825 */ /* 0x001fe200078e028a */
[----:B------:R-:W-:-:S02]  /*33a0*/  PRMT R16, RZ, 0x7610, R16 ;  /* 0x00007610ff107816 */ /* 0x000fc40000000010 */
[----:B------:R0:W-:Y:S01]  /*33b0*/  STS.U16 [R5+UR4+0x2b00], R48 ;  /* 0x002b003005007988 */ /* 0x0001e20008000404 */
[C---:B------:R-:W-:Y:S01]  /*33c0*/  IMAD.WIDE R174, R45.reuse, 0x2, R140 ;  /* 0x000000022dae7825 */ /* 0x040fe200078e028c */
[----:B------:R-:W-:Y:S01]  /*33d0*/  PRMT R6, RZ, 0x7610, R6 ;  /* 0x00007610ff067816 */ /* 0x000fe20000000006 */
[----:B---3--:R-:W3:Y:S01]  /*33e0*/  LDC R40, c[0x0][0x3d8] ;  /* 0x0000f600ff287b82 */ /* 0x008ee20000000800 */
[----:B------:R-:W-:Y:S01]  /*33f0*/  STS.U16 [R5+UR4+0x2f00], R52 ;  /* 0x002f003405007988 */ /* 0x000fe20008000404 */
[----:B------:R-:W-:Y:S01]  /*3400*/  IMAD.WIDE R172, R45, 0x2, R138 ;  /* 0x000000022dac7825 */ /* 0x000fe200078e028a */
[----:B------:R-:W-:Y:S02]  /*3410*/  PRMT R4, RZ, 0x7610, R4 ;  /* 0x00007610ff047816 */ /* 0x000fe40000000004 */
[----:B------:R-:W-:Y:S01]  /*3420*/  STS.U16 [R5+UR4+0x3300], R56 ;  /* 0x0033003805007988 */ /* 0x000fe20008000404 */
[C---:B------:R-:W-:Y:S01]  /*3430*/  IMAD.WIDE R220, R219.reuse, 0x2, R140 ;  /* 0x00000002dbdc7825 */ /* 0x040fe200078e028c */
[----:B------:R-:W-:Y:S01]  /*3440*/  PRMT R2, RZ, 0x7610, R2 ;  /* 0x00007610ff027816 */ /* 0x000fe20000000002 */
[----:B0-----:R-:W0:Y:S01]  /*3450*/  LDC.64 R48, c[0x0][0x390] ;  /* 0x0000e400ff307b82 */ /* 0x001e220000000a00 */
[----:B------:R-:W-:Y:S01]  /*3460*/  STS.U16 [R5+UR4+0x3700], R60 ;  /* 0x0037003c05007988 */ /* 0x000fe20008000404 */
[----:B------:R-:W-:Y:S01]  /*3470*/  IMAD.WIDE R218, R219, 0x2, R138 ;  /* 0x00000002dbda7825 */ /* 0x000fe200078e028a */
[----:B------:R-:W-:-:S02]  /*3480*/  PRMT R0, RZ, 0x7610, R0 ;  /* 0x00007610ff007816 */ /* 0x000fc40000000000 */
[----:B------:R-:W-:Y:S01]  /*3490*/  STS.U16 [R5+UR4+0x3b00], R64 ;  /* 0x003b004005007988 */ /* 0x000fe20008000404 */
[C---:B------:R-:W-:Y:S01]  /*34a0*/  IMAD.WIDE R170, R47.reuse, 0x2, R140 ;  /* 0x000000022faa7825 */ /* 0x040fe200078e028c */
[----:B------:R-:W-:Y:S01]  /*34b0*/  PRMT R7, RZ, 0x7610, R7 ;  /* 0x00007610ff077816 */ /* 0x000fe20000000007 */
[----:B------:R-:W0:Y:S01]  /*34c0*/  LDC R44, c[0x0][0x3d8] ;  /* 0x0000f600ff2c7b82 */ /* 0x000e220000000800 */
[----:B------:R-:W-:Y:S01]  /*34d0*/  STS.U16 [R5+UR4+0x3f00], R68 ;  /* 0x003f004405007988 */ /* 0x000fe20008000404 */
[----:B------:R-:W-:-:S03]  /*34e0*/  IMAD.WIDE R168, R47, 0x2, R138 ;  /* 0x000000022fa87825 */ /* 0x000fc600078e028a */
        /* <DEDUP_REMOVED lines=26> */
[----:B------:R-:W-:Y:S04]  /*3690*/  STS.U16 [R5+UR4+0x7700], R143 ;  /* 0x0077008f05007988 */ /* 0x000fe80008000404 */
[----:B------:R0:W-:Y:S01]  /*36a0*/  STS.U16 [R5+UR4+0x7b00], R88 ;  /* 0x007b005805007988 */ /* 0x0001e20008000404 */
[----:B------:R-:W-:-:S04]  /*36b0*/  IMAD.WIDE R230, R229, 0x2, R140 ;  /* 0x00000002e5e67825 */ /* 0x000fc800078e028c */
[----:B------:R-:W-:Y:S01]  /*36c0*/  IMAD.WIDE R236, R235, 0x2, R140 ;  /* 0x00000002ebec7825 */ /* 0x000fe200078e028c */
[----:B------:R-:W0:Y:S02]  /*36d0*/  FENCE.VIEW.ASYNC.T ;  /* 0x00000000000073c6 */ /* 0x000e240000000200 */
[----:B0-----:R-:W-:Y:S01]  /*36e0*/  BAR.SYNC.DEFER_BLOCKING 0x0 ;  /* 0x0000000000007b1d */ /* 0x001fe20000010000 */
[----:B------:R-:W-:Y:S01]  /*36f0*/  IMAD.WIDE R238, R239, 0x2, R138 ;  /* 0x00000002efee7825 */ /* 0x000fe200078e028a */
[----:B------:R-:W-:-:S03]  /*3700*/  PRMT R5, RZ, 0x7610, R5 ;  /* 0x00007610ff057816 */ /* 0x000fc60000000005 */
[----:B------:R-:W-:Y:S01]  /*3710*/  IMAD.WIDE R226, R225, 0x2, R140 ;  /* 0x00000002e1e27825 */ /* 0x000fe200078e028c */
[C---:B------:R-:W-:Y:S01]  /*3720*/  LOP3.LUT R32, R146.reuse, 0xf, RZ, 0xc0, !PT ;  /* 0x0000000f92207812 */ /* 0x040fe200078ec0ff */
[----:B------:R-:W-:Y:S01]  /*3730*/  STL.64 [R1+0x30], R182 ;  /* 0x000030b601007387 */ /* 0x000fe20000100a00 */
[----:B------:R-:W-:Y:S01]  /*3740*/  LOP3.LUT R37, R146, 0x40, RZ, 0xc0, !PT ;  /* 0x0000004092257812 */ /* 0x000fe200078ec0ff */
[----:B------:R-:W0:Y:S08]  /*3750*/  LDC R39, c[0x0][0x3d8] ;  /* 0x0000f600ff277b82 */ /* 0x000e300000000800 */
[----:B------:R-:W0:Y:S01]  /*3760*/  LDC R41, c[0x0][0x3d8] ;  /* 0x0000f600ff297b82 */ /* 0x000e220000000800 */
[----:B------:R-:W1:Y:S02]  /*3770*/  FENCE.VIEW.ASYNC.S ;  /* 0x00000000000073c6 */ /* 0x000e640000000000 */
[----:B-1----:R1:W1:Y:S05]  /*3780*/  @!UP2 SYNCS.EXCH.64 URZ, [UR4+0xe000], UR14 ;  /* 0x00e0000e04ffa5b2 */ /* 0x00226a0008000100 */
[----:B-1----:R-:W-:Y:S01]  /*3790*/  BAR.SYNC.DEFER_BLOCKING 0x0 ;  /* 0x0000000000007b1d */ /* 0x002fe20000010000 */
[----:B------:R-:W-:-:S04]  /*37a0*/  IMAD.WIDE R228, R229, 0x2, R138 ;  /* 0x00000002e5e47825 */ /* 0x000fc800078e028a */
[--C-:B------:R-:W-:Y:S01]  /*37b0*/  IMAD.WIDE R234, R235, 0x2, R138.reuse ;  /* 0x00000002ebea7825 */ /* 0x100fe200078e028a */
[----:B------:R-:W-:Y:S03]  /*37c0*/  STL.64 [R1+0x28], R180 ;  /* 0x000028b401007387 */ /* 0x000fe60000100a00 */
[----:B------:R-:W-:Y:S01]  /*37d0*/  IMAD.WIDE R224, R225, 0x2, R138 ;  /* 0x00000002e1e07825 */ /* 0x000fe200078e028a */
[----:B------:R-:W1:Y:S01]  /*37e0*/  LDCU UR14, c[0x0][0x3d0] ;  /* 0x00007a00ff0e77ac */ /* 0x000e620008000800 */
[----:B------:R-:W-:Y:S02]  /*37f0*/  STL.64 [R1+0x70], R178 ;  /* 0x000070b201007387 */ /* 0x000fe40000100a00 */
[----:B------:R-:W-:Y:S01]  /*3800*/  IMAD R32, R32, UR9, RZ ;  /* 0x0000000920207c24 */ /* 0x000fe2000f8e02ff */
[----:B------:R-:W0:Y:S01]  /*3810*/  LDC R47, c[0x0][0x3d8] ;  /* 0x0000f600ff2f7b82 */ /* 0x000e220000000800 */
[----:B------:R-:W-:Y:S04]  /*3820*/  STL.64 [R1+0x68], R176 ;  /* 0x000068b001007387 */ /* 0x000fe80000100a00 */
[----:B------:R-:W-:Y:S01]  /*3830*/  STL.64 [R1+0x20], R174 ;  /* 0x000020ae01007387 */ /* 0x000fe20000100a00 */
[----:B------:R-:W-:-:S02]  /*3840*/  LEA.HI R36, R146, 0xb8, RZ, 0x1c ;  /* 0x000000b892247811 */ /* 0x000fc400078fe0ff */
[----:B------:R-:W0:Y:S01]  /*3850*/  LDC R52, c[0x0][0x3d8] ;  /* 0x0000f600ff347b82 */ /* 0x000e220000000800 */
[----:B------:R-:W2:Y:S04]  /*3860*/  @P0 LDG.E.U16 R35, desc[UR12][R140.64] ;  /* 0x0000000c8c230981 */ /* 0x000ea8000c1e1500 */
[----:B------:R-:W2:Y:S03]  /*3870*/  @P0 LDG.E.U16 R33, desc[UR12][R138.64] ;  /* 0x0000000c8a210981 */ /* 0x000ea6000c1e1500 */
[----:B------:R-:W0:Y:S01]  /*3880*/  LDC R56, c[0x0][0x3d8] ;  /* 0x0000f600ff387b82 */ /* 0x000e220000000800 */
[----:B------:R-:W2:Y:S04]  /*3890*/  @P0 LDG.E.U16 R31, desc[UR12][R182.64] ;  /* 0x0000000cb61f0981 */ /* 0x000ea8000c1e1500 */
        /* <DEDUP_REMOVED lines=17> */
[----:B------:R0:W2:Y:S04]  /*39b0*/  @P0 LDG.E.U16 R19, desc[UR12][R156.64] ;  /* 0x0000000c9c130981 */ /* 0x0000a8000c1e1500 */
[----:B------:R0:W2:Y:S04]  /*39c0*/  @P0 LDG.E.U16 R17, desc[UR12][R154.64] ;  /* 0x0000000c9a110981 */ /* 0x0000a8000c1e1500 */
        /* <DEDUP_REMOVED lines=9> */
[----:B------:R-:W2:Y:S01]  /*3a60*/  @P0 LDG.E.U16 R9, desc[UR12][R224.64] ;  /* 0x0000000ce0090981 */ /* 0x000ea2000c1e1500 */
[----:B-1----:R-:W-:-:S03]  /*3a70*/  UIMAD UR14, UR7, UR14, URZ ;  /* 0x0000000e070e72a4 */ /* 0x002fc6000f8e02ff */
[----:B------:R-:W-:Y:S01]  /*3a80*/  STL.64 [R1+0x18], R172 ;  /* 0x000018ac01007387 */ /* 0x000fe20000100a00 */
[----:B------:R-:W-:Y:S01]  /*3a90*/  USHF.L.U32 UR7, UR14, 0x1, URZ ;  /* 0x000000010e077899 */ /* 0x000fe200080006ff */
[----:B------:R-:W-:Y:S02]  /*3aa0*/  IMAD R134, R37, 0x20, R134 ;  /* 0x0000002025867824 */ /* 0x000fe400078e0286 */
[----:B------:R-:W-:Y:S01]  /*3ab0*/  STL.64 [R1+0x10], R170 ;  /* 0x000010aa01007387 */ /* 0x000fe20000100a00 */
[----:B------:R-:W-:-:S03]  /*3ac0*/  IMAD.SHL.U32 R37, R32, 0x2, RZ ;  /* 0x0000000220257824 */ /* 0x000fc600078e00ff */
[----:B------:R-:W-:Y:S04]  /*3ad0*/  STL.64 [R1+0x8], R168 ;  /* 0x000008a801007387 */ /* 0x000fe80000100a00 */
[----:B------:R-:W-:Y:S01]  /*3ae0*/  STL.64 [R1+0x60], R166 ;  /* 0x000060a601007387 */ /* 0x000fe20000100a00 */
[----:B------:R-:W-:-:S03]  /*3af0*/  UIMAD.WIDE UR14, UR14, 0x2, URZ ;  /* 0x000000020e0e78a5 */ /* 0x000fc6000f8e02ff */
[----:B------:R-:W-:Y:S01]  /*3b00*/  STL.64 [R1+0x58], R164 ;  /* 0x000058a401007387 */ /* 0x000fe20000100a00 */
[----:B------:R-:W-:-:S03]  /*3b10*/  IMAD.HI R32, R32, 0x2, RZ ;  /* 0x0000000220207827 */ /* 0x000fc600078e02ff */
[----:B------:R-:W-:Y:S04]  /*3b20*/  STL.64 [R1], R162 ;  /* 0x000000a201007387 */ /* 0x000fe80000100a00 */
[----:B------:R-:W-:Y:S01]  /*3b30*/  STL.64 [R1+0x50], R160 ;  /* 0x000050a001007387 */ /* 0x000fe20000100a00 */
[----:B------:R-:W1:Y:S03]  /*3b40*/  LDCU UR14, c[0x0][0x3d8] ;  /* 0x00007b00ff0e77ac */ /* 0x000e660008000800 */
[----:B------:R-:W-:Y:S04]  /*3b50*/  STL.64 [R1+0x48], R158 ;  /* 0x0000489e01007387 */ /* 0x000fe80000100a00 */
[----:B------:R0:W-:Y:S01]  /*3b60*/  STL.64 [R1+0x40], R156 ;  /* 0x0000409c01007387 */ /* 0x0001e20000100a00 */
[----:B------:R-:W-:Y:S01]  /*3b70*/  VOTEU.ALL UP2, P6 ;  /* 0x0000000000ff7886 */ /* 0x000fe20003040000 */
[----:B------:R-:W-:-:S02]  /*3b80*/  LOP3.LUT R62, R134, 0x10, RZ, 0x3c, !PT ;  /* 0x00000010863e7812 */ /* 0x000fc400078e3cff */
[----:B------:R-:W-:Y:S01]  /*3b90*/  LOP3.LUT R60, R134, 0x20, RZ, 0x3c, !PT ;  /* 0x00000020863c7812 */ /* 0x000fe200078e3cff */
[----:B------:R-:W-:Y:S01]  /*3ba0*/  STL.64 [R1+0x38], R154 ;  /* 0x0000389a01007387 */ /* 0x000fe20000100a00 */
[----:B0-----:R-:W-:Y:S01]  /*3bb0*/  IADD3 R157, P1, P2, R37, UR7, R48 ;  /* 0x00000007259d7c10 */ /* 0x001fe2000fa3e030 */
[----:B------:R-:W0:Y:S01]  /*3bc0*/  LDCU UR7, c[0x0][0x3d8] ;  /* 0x00007b00ff0777ac */ /* 0x000e220008000800 */
[----:B------:R-:W1:Y:S02]  /*3bd0*/  LDC R48, c[0x0][0x3d8] ;  /* 0x0000f600ff307b82 */ /* 0x000e640000000800 */
[----:B------:R-:W-:Y:S02]  /*3be0*/  IADD3.X R49, PT, PT, R32, UR15, R49, P1, P2 ;  /* 0x0000000f20317c10 */ /* 0x000fe40008fe4431 */
[----:B------:R-:W-:-:S04]  /*3bf0*/  SHF.R.U32.HI R32, RZ, 0x4, R146 ;  /* 0x00000004ff207819 */ /* 0x000fc80000011692 */
[----:B------:R-:W-:-:S05]  /*3c00*/  SGXT.U32 R32, R32, 0x3 ;  /* 0x000000032020781a */ /* 0x000fca0000000000 */
[----:B------:R-:W-:-:S05]  /*3c10*/  IMAD R38, R32, UR11, RZ ;  /* 0x0000000b20267c24 */ /* 0x000fca000f8e02ff */
[----:B------:R-:W-:-:S05]  /*3c20*/  LEA R39, R39, R38, 0x3 ;  /* 0x0000002627277211 */ /* 0x000fca00078e18ff */
[----:B---3--:R-:W-:-:S04]  /*3c30*/  IMAD R40, R40, 0x8, R39 ;  /* 0x0000000828287824 */ /* 0x008fc800078e0227 */
[----:B------:R-:W-:-:S05]  /*3c40*/  IMAD R41, R41, 0x8, R40 ;  /* 0x0000000829297824 */ /* 0x000fca00078e0228 */
[----:B------:R-:W-:Y:S02]  /*3c50*/  LEA R42, R42, R41, 0x3 ;  /* 0x000000292a2a7211 */ /* 0x000fe400078e18ff */
[----:B------:R-:W-:-:S03]  /*3c60*/  LEA.HI R32, R146, 0x78, RZ, 0x1c ;  /* 0x0000007892207811 */ /* 0x000fc600078fe0ff */
[----:B------:R-:W-:-:S04]  /*3c70*/  IMAD R43, R43, 0x8, R42 ;  /* 0x000000082b2b7824 */ /* 0x000fc800078e022a */
[----:B------:R-:W-:Y:S02]  /*3c80*/  IMAD R44, R44, 0x8, R43 ;  /* 0x000000082c2c7824 */ /* 0x000fe400078e022b */
[----:B------:R-:W-:-:S03]  /*3c90*/  IMAD R45, R32, UR17, RZ ;  /* 0x00000011202d7c24 */ /* 0x000fc6000f8e02ff */
[----:B------:R-:W-:Y:S01]  /*3ca0*/  LEA R32, R47, R44, 0x4 ;  /* 0x0000002c2f207211 */ /* 0x000fe200078e20ff */
[----:B0-----:R-:W-:Y:S01]  /*3cb0*/  IMAD R46, R36, UR7, RZ ;  /* 0x00000007242e7c24 */ /* 0x001fe2000f8e02ff */
[----:B------:R-:W-:-:S03]  /*3cc0*/  LEA.HI R37, R146, 0xf8, RZ, 0x1c ;  /* 0x000000f892257811 */ /* 0x000fc600078fe0ff */
[----:B------:R-:W-:Y:S01]  /*3cd0*/  IMAD R36, R51, 0x8, R32 ;  /* 0x0000000833247824 */ /* 0x000fe200078e0220 */
[C---:B------:R-:W-:Y:S01]  /*3ce0*/  LEA R216, P5, R38.reuse, R157, 0x1 ;  /* 0x0000009d26d87211 */ /* 0x040fe200078a08ff */
[----:B-1----:R-:W-:Y:S02]  /*3cf0*/  IMAD R47, R37, UR14, RZ ;  /* 0x0000000e252f7c24 */ /* 0x002fe4000f8e02ff */
[----:B------:R-:W-:Y:S01]  /*3d00*/  IMAD R37, R53, 0x8, R36 ;  /* 0x0000000835257824 */ /* 0x000fe200078e0224 */
[----:B------:R-:W-:Y:S02]  /*3d10*/  LEA.HI.X.SX32 R217, R38, R49, 0x1, P5 ;  /* 0x0000003126d97211 */ /* 0x000fe400028f0eff */
[----:B------:R-:W-:Y:S02]  /*3d20*/  LEA R202, P1, R34, R157, 0x1 ;  /* 0x0000009d22ca7211 */ /* 0x000fe400078208ff */
[----:B------:R-:W-:Y:S02]  /*3d30*/  LEA R38, R48, R37, 0x3 ;  /* 0x0000002530267211 */ /* 0x000fe400078e18ff */
[----:B------:R-:W-:-:S02]  /*3d40*/  LEA R214, P5, R39, R157, 0x1 ;  /* 0x0000009d27d67211 */ /* 0x000fc400078a08ff */
[-C--:B------:R-:W-:Y:S01]  /*3d50*/  LEA.HI.X.SX32 R203, R34, R49.reuse, 0x1, P1 ;  /* 0x0000003122cb7211 */ /* 0x080fe200008f0eff */
[----:B------:R-:W-:Y:S01]  /*3d60*/  IMAD R34, R55, 0x8, R38 ;  /* 0x0000000837227824 */ /* 0x000fe200078e0226 */
[----:B------:R-:W-:Y:S02]  /*3d70*/  LEA.HI.X.SX32 R215, R39, R49, 0x1, P5 ;  /* 0x0000003127d77211 */ /* 0x000fe400028f0eff */
[CC--:B------:R-:W-:Y:S01]  /*3d80*/  LEA R212, P1, R40.reuse, R157.reuse, 0x1 ;  /* 0x0000009d28d47211 */ /* 0x0c0fe200078208ff */
[----:B------:R-:W-:Y:S01]  /*3d90*/  IMAD R39, R57, 0x8, R34 ;  /* 0x0000000839277824 */ /* 0x000fe200078e0222 */
[----:B------:R-:W-:Y:S02]  /*3da0*/  LEA R186, P2, R45, R157, 0x1 ;  /* 0x0000009d2dba7211 */ /* 0x000fe400078408ff */
[----:B------:R-:W-:Y:S02]  /*3db0*/  LEA.HI.X.SX32 R213, R40, R49, 0x1, P1 ;  /* 0x0000003128d57211 */ /* 0x000fe400008f0eff */
[----:B------:R-:W-:-:S02]  /*3dc0*/  LEA R40, R50, R39, 0x3 ;  /* 0x0000002732287211 */ /* 0x000fc400078e18ff */
[----:B------:R-:W-:Y:S02]  /*3dd0*/  LEA.HI.X.SX32 R187, R45, R49, 0x1, P2 ;  /* 0x000000312dbb7211 */ /* 0x000fe400010f0eff */
[-C--:B------:R-:W-:Y:S01]  /*3de0*/  LEA R210, P1, R41, R157.reuse, 0x1 ;  /* 0x0000009d29d27211 */ /* 0x080fe200078208ff */
[----:B------:R-:W-:Y:S01]  /*3df0*/  IMAD R45, R59, 0x10, R40 ;  /* 0x000000103b2d7824 */ /* 0x000fe200078e0228 */
[----:B------:R-:W-:Y:S02]  /*3e00*/  LEA R170, P3, R46, R157, 0x1 ;  /* 0x0000009d2eaa7211 */ /* 0x000fe400078608ff */
[----:B------:R-:W-:Y:S01]  /*3e10*/  LEA.HI.X.SX32 R211, R41, R49, 0x1, P1 ;  /* 0x0000003129d37211 */ /* 0x000fe200008f0eff */
[----:B------:R-:W-:Y:S01]  /*3e20*/  IMAD R41, R52, 0x8, R45 ;  /* 0x0000000834297824 */ /* 0x000fe200078e022d */
[----:B------:R-:W-:Y:S02]  /*3e30*/  LEA R208, P2, R42, R157, 0x1 ;  /* 0x0000009d2ad07211 */ /* 0x000fe400078408ff */
[----:B------:R-:W-:-:S02]  /*3e40*/  LEA.HI.X.SX32 R171, R46, R49, 0x1, P3 ;  /* 0x000000312eab7211 */ /* 0x000fc400018f0eff */
[C---:B------:R-:W-:Y:S02]  /*3e50*/  LEA R206, P3, R43.reuse, R157, 0x1 ;  /* 0x0000009d2bce7211 */ /* 0x040fe400078608ff */
[----:B------:R-:W-:Y:S02]  /*3e60*/  LEA.HI.X.SX32 R209, R42, R49, 0x1, P2 ;  /* 0x000000312ad17211 */ /* 0x000fe400010f0eff */
[----:B------:R-:W-:Y:S02]  /*3e70*/  LEA R200, P2, R32, R157, 0x1 ;  /* 0x0000009d20c87211 */ /* 0x000fe400078408ff */
[----:B------:R-:W-:Y:S02]  /*3e80*/  LEA R42, R54, R41, 0x3 ;  /* 0x00000029362a7211 */ /* 0x000fe400078e18ff */
[----:B------:R-:W-:Y:S02]  /*3e90*/  LEA.HI.X.SX32 R207, R43, R49, 0x1, P3 ;  /* 0x000000312bcf7211 */ /* 0x000fe400018f0eff */
[----:B------:R-:W-:-:S02]  /*3ea0*/  LEA R198, P3, R36, R157, 0x1 ;  /* 0x0000009d24c67211 */ /* 0x000fc400078608ff */
[-C--:B------:R-:W-:Y:S01]  /*3eb0*/  LEA.HI.X.SX32 R201, R32, R49.reuse, 0x1, P2 ;  /* 0x0000003120c97211 */ /* 0x080fe200010f0eff */
[----:B------:R-:W-:Y:S01]  /*3ec0*/  IMAD R32, R61, 0x8, R42 ;  /* 0x000000083d207824 */ /* 0x000fe200078e022a */
[----:B------:R-:W-:Y:S02]  /*3ed0*/  LEA.HI.X.SX32 R199, R36, R49, 0x1, P3 ;  /* 0x0000003124c77211 */ /* 0x000fe400018f0eff */
[-C--:B------:R-:W-:Y:S01]  /*3ee0*/  LEA R204, P1, R44, R157.reuse, 0x1 ;  /* 0x0000009d2ccc7211 */ /* 0x080fe200078208ff */
[----:B------:R-:W-:Y:S01]  /*3ef0*/  IMAD R36, R63, 0x8, R32 ;  /* 0x000000083f247824 */ /* 0x000fe200078e0220 */
[----:B------:R-:W-:Y:S02]  /*3f00*/  LEA R192, P3, R34, R157, 0x1 ;  /* 0x0000009d22c07211 */ /* 0x000fe400078608ff */
[-C--:B------:R-:W-:Y:S02]  /*3f10*/  LEA.HI.X.SX32 R205, R44, R49.reuse, 0x1, P1 ;  /* 0x000000312ccd7211 */ /* 0x080fe400008f0eff */
[----:B------:R-:W-:-:S02]  /*3f20*/  LEA.HI.X.SX32 R193, R34, R49, 0x1, P3 ;  /* 0x0000003122c17211 */ /* 0x000fc400018f0eff */
[-C--:B------:R-:W-:Y:S02]  /*3f30*/  LEA R196, P1, R37, R157.reuse, 0x1 ;  /* 0x0000009d25c47211 */ /* 0x080fe400078208ff */
[----:B------:R-:W-:Y:S02]  /*3f40*/  LEA R34, R65, R36, 0x3 ;  /* 0x0000002441227211 */ /* 0x000fe400078e18ff */
[C---:B------:R-:W-:Y:S02]  /*3f50*/  LEA R194, P2, R38.reuse, R157, 0x1 ;  /* 0x0000009d26c27211 */ /* 0x040fe400078408ff */
[-C--:B------:R-:W-:Y:S01]  /*3f60*/  LEA.HI.X.SX32 R197, R37, R49.reuse, 0x1, P1 ;  /* 0x0000003125c57211 */ /* 0x080fe200008f0eff */
[----:B------:R-:W-:Y:S01]  /*3f70*/  IMAD R37, R67, 0x8, R34 ;  /* 0x0000000843257824 */ /* 0x000fe200078e0222 */
[----:B------:R-:W-:Y:S02]  /*3f80*/  LEA.HI.X.SX32 R195, R38, R49, 0x1, P2 ;  /* 0x0000003126c37211 */ /* 0x000fe400010f0eff */
[-C--:B------:R-:W-:Y:S01]  /*3f90*/  LEA R190, P1, R39, R157.reuse, 0x1 ;  /* 0x0000009d27be7211 */ /* 0x080fe200078208ff */
[----:B------:R-:W-:Y:S01]  /*3fa0*/  IMAD R38, R56, 0x10, R37 ;  /* 0x0000001038267824 */ /* 0x000fe200078e0225 */
[----:B------:R-:W-:Y:S01]  /*3fb0*/  LEA R184, P3, R45, R157, 0x1 ;  /* 0x0000009d2db87211 */ /* 0x000fe200078608ff */
[----:B------:R-:W-:-:S04]  /*3fc0*/  @!UP1 UIADD3 UR14, UPT, UPT, -UR8, 0x100000, URZ ;  /* 0x00100000080e9890 */ /* 0x000fc8000fffe1ff */
[----:B------:R-:W-:Y:S02]  /*3fd0*/  @!UP1 USHF.L.U32 UR15, UR14, 0xb, URZ ;  /* 0x0000000b0e0f9899 */ /* 0x000fe400080006ff */
[----:B------:R-:W-:Y:S01]  /*3fe0*/  @!UP1 USHF.L.U32 UR14, UR14, 0x1, URZ ;  /* 0x000000010e0e9899 */ /* 0x000fe200080006ff */
[-C--:B------:R-:W-:Y:S02]  /*3ff0*/  LEA.HI.X.SX32 R191, R39, R49.reuse, 0x1, P1 ;  /* 0x0000003127bf7211 */ /* 0x080fe400008f0eff */
[----:B------:R-:W-:Y:S02]  /*4000*/  LEA.HI.X.SX32 R185, R45, R49, 0x1, P3 ;  /* 0x000000312db97211 */ /* 0x000fe400018f0eff */
[-C--:B------:R-:W-:Y:S02]  /*4010*/  LEA R182, P1, R41, R157.reuse, 0x1 ;  /* 0x0000009d29b67211 */ /* 0x080fe400078208ff */
[-C--:B------:R-:W-:Y:S02]  /*4020*/  LEA R188, P2, R40, R157.reuse, 0x1 ;  /* 0x0000009d28bc7211 */ /* 0x080fe400078408ff */
[----:B------:R-:W-:-:S02]  /*4030*/  LEA R178, P3, R32, R157, 0x1 ;  /* 0x0000009d20b27211 */ /* 0x000fc400078608ff */
[----:B------:R-:W-:Y:S01]  /*4040*/  LEA R39, R69, R38, 0x3 ;  /* 0x0000002645277211 */ /* 0x000fe200078e18ff */
[----:B------:R0:W1:Y:S01]  /*4050*/  @!UP2 SYNCS.EXCH.64 URZ, [UR4+0xe008], UR14 ;  /* 0x00e0080e04ffa5b2 */ /* 0x0000620008000100 */
[-C--:B------:R-:W-:Y:S02]  /*4060*/  LEA.HI.X.SX32 R183, R41, R49.reuse, 0x1, P1 ;  /* 0x0000003129b77211 */ /* 0x080fe400008f0eff */
[-C--:B------:R-:W-:Y:S02]  /*4070*/  LEA.HI.X.SX32 R189, R40, R49.reuse, 0x1, P2 ;  /* 0x0000003128bd7211 */ /* 0x080fe400010f0eff */
[----:B------:R-:W-:Y:S01]  /*4080*/  LEA.HI.X.SX32 R179, R32, R49, 0x1, P3 ;  /* 0x0000003120b37211 */ /* 0x000fe200018f0eff */
[----:B------:R-:W-:Y:S01]  /*4090*/  IMAD R32, R58, 0x8, R39 ;  /* 0x000000083a207824 */ /* 0x000fe200078e0227 */
[-C--:B------:R-:W-:Y:S02]  /*40a0*/  LEA R176, P1, R36, R157.reuse, 0x1 ;  /* 0x0000009d24b07211 */ /* 0x080fe400078208ff */
[----:B------:R-:W-:Y:S01]  /*40b0*/  LEA R180, P2, R42, R157, 0x1 ;  /* 0x0000009d2ab47211 */ /* 0x000fe200078408ff */
[----:B----4-:R-:W-:Y:S01]  /*40c0*/  IMAD R40, R71, 0x8, R32 ;  /* 0x0000000847287824 */ /* 0x010fe200078e0220 */
[-C--:B------:R-:W-:Y:S01]  /*40d0*/  LEA.HI.X.SX32 R177, R36, R49.reuse, 0x1, P1 ;  /* 0x0000003124b17211 */ /* 0x080fe200008f0eff */
[----:B--2---:R-:W-:Y:S01]  /*40e0*/  STS.U16 [R134+UR4+0x8000], R35 ;  /* 0x0080002386007988 */ /* 0x004fe20008000404 */
[----:B------:R-:W-:-:S02]  /*40f0*/  LEA.HI.X.SX32 R181, R42, R49, 0x1, P2 ;  /* 0x000000312ab57211 */ /* 0x000fc400010f0eff */
[-C--:B------:R-:W-:Y:S01]  /*4100*/  LEA R168, P1, R38, R157.reuse, 0x1 ;  /* 0x0000009d26a87211 */ /* 0x080fe200078208ff */
[----:B------:R-:W-:Y:S01]  /*4110*/  STS.U16 [R134+UR4+0x9000], R33 ;  /* 0x0090002186007988 */ /* 0x000fe20008000404 */
[----:B------:R-:W-:-:S03]  /*4120*/  LEA R174, P2, R34, R157, 0x1 ;  /* 0x0000009d22ae7211 */ /* 0x000fc600078408ff */
[----:B------:R-:W-:Y:S04]  /*4130*/  STS.U16 [R134+UR4+0x8400], R31 ;  /* 0x0084001f86007988 */ /* 0x000fe80008000404 */
[----:B------:R-:W-:Y:S01]  /*4140*/  STS.U16 [R134+UR4+0x9400], R29 ;  /* 0x0094001d86007988 */ /* 0x000fe20008000404 */
[----:B------:R-:W-:-:S03]  /*4150*/  LEA.HI.X.SX32 R169, R38, R49, 0x1, P1 ;  /* 0x0000003126a97211 */ /* 0x000fc600008f0eff */
[----:B------:R-:W-:Y:S01]  /*4160*/  STS.U16 [R62+UR4+0x8080], R30 ;  /* 0x0080801e3e007988 */ /* 0x000fe20008000404 */
[----:B------:R-:W-:-:S03]  /*4170*/  LEA R172, P3, R37, R157, 0x1 ;  /* 0x0000009d25ac7211 */ /* 0x000fc600078608ff */
[----:B------:R2:W-:Y:S01]  /*4180*/  STS.U16 [R62+UR4+0x9080], R28 ;  /* 0x0090801c3e007988 */ /* 0x0005e20008000404 */
[----:B------:R-:W-:-:S03]  /*4190*/  LEA.HI.X.SX32 R175, R34, R49, 0x1, P2 ;  /* 0x0000003122af7211 */ /* 0x000fc600010f0eff */
[----:B------:R-:W-:Y:S01]  /*41a0*/  STS.U16 [R62+UR4+0x8480], R27 ;  /* 0x0084801b3e007988 */ /* 0x000fe20008000404 */
[----:B------:R-:W-:-:S03]  /*41b0*/  LEA R162, P1, R40, R157, 0x1 ;  /* 0x0000009d28a27211 */ /* 0x000fc600078208ff */
[----:B------:R-:W-:Y:S01]  /*41c0*/  STS.U16 [R62+UR4+0x9480], R26 ;  /* 0x0094801a3e007988 */ /* 0x000fe20008000404 */
[----:B--2---:R-:W-:-:S03]  /*41d0*/  LOP3.LUT R28, R134, 0x30, RZ, 0x3c, !PT ;  /* 0x00000030861c7812 */ /* 0x004fc600078e3cff */
[----:B------:R-:W-:Y:S01]  /*41e0*/  STS.U16 [R60+UR4+0x8100], R25 ;  /* 0x008100193c007988 */ /* 0x000fe20008000404 */
[----:B------:R-:W-:-:S03]  /*41f0*/  LEA R34, R73, R40, 0x3 ;  /* 0x0000002849227211 */ /* 0x000fc600078e18ff */
[----:B------:R2:W-:Y:S01]  /*4200*/  STS.U16 [R60+UR4+0x9100], R24 ;  /* 0x009100183c007988 */ /* 0x0005e20008000404 */
[----:B------:R-:W-:-:S03]  /*4210*/  LEA.HI.X.SX32 R173, R37, R49, 0x1, P3 ;  /* 0x0000003125ad7211 */ /* 0x000fc600018f0eff */
[----:B------:R-:W-:Y:S01]  /*4220*/  STS.U16 [R60+UR4+0x8500], R23 ;  /* 0x008500173c007988 */ /* 0x000fe20008000404 */
[----:B------:R-:W-:Y:S01]  /*4230*/  LEA.HI.X.SX32 R163, R40, R49, 0x1, P1 ;  /* 0x0000003128a37211 */ /* 0x000fe200008f0eff */
[----:B0-----:R-:W-:-:S04]  /*4240*/  @!UP1 UIADD3 UR14, UPT, UPT, -UR8, 0x100000, URZ ;  /* 0x00100000080e9890 */ /* 0x001fc8000fffe1ff */
[----:B------:R-:W-:Y:S02]  /*4250*/  @!UP1 USHF.L.U32 UR15, UR14, 0xb, URZ ;  /* 0x0000000b0e0f9899 */ /* 0x000fe400080006ff */
[----:B------:R-:W-:Y:S01]  /*4260*/  @!UP1 USHF.L.U32 UR14, UR14, 0x1, URZ ;  /* 0x000000010e0e9899 */ /* 0x000fe200080006ff */
[----:B------:R-:W-:Y:S01]  /*4270*/  STS.U16 [R60+UR4+0x9500], R22 ;  /* 0x009500163c007988 */ /* 0x000fe20008000404 */
[----:B--2---:R-:W-:-:S03]  /*4280*/  LOP3.LUT R24, R134, 0x40, RZ, 0x3c, !PT ;  /* 0x0000004086187812 */ /* 0x004fc600078e3cff */
[----:B------:R-:W-:Y:S01]  /*4290*/  STS.U16 [R28+UR4+0x8180], R21 ;  /* 0x008180151c007988 */ /* 0x000fe20008000404 */
[----:B------:R-:W-:Y:S01]  /*42a0*/  LEA R164, P3, R32, R157, 0x1 ;  /* 0x0000009d20a47211 */ /* 0x000fe200078608ff */
[----:B------:R-:W-:Y:S01]  /*42b0*/  IMAD R36, R75, 0x8, R34 ;  /* 0x000000084b247824 */ /* 0x000fe200078e0222 */
[----:B------:R-:W-:Y:S01]  /*42c0*/  ISETP.EQ.U32.AND P1, PT, RZ, UR10, P0 ;  /* 0x0000000aff007c0c */ /* 0x000fe20008722070 */
[----:B------:R-:W-:Y:S01]  /*42d0*/  STS.U16 [R28+UR4+0x9180], R20 ;  /* 0x009180141c007988 */ /* 0x000fe20008000404 */
[----:B------:R-:W-:-:S03]  /*42e0*/  LOP3.LUT R252, R134, 0x50, RZ, 0x3c, !PT ;  /* 0x0000005086fc7812 */ /* 0x000fc600078e3cff */
[----:B------:R-:W-:Y:S01]  /*42f0*/  STS.U16 [R28+UR4+0x8580], R18 ;  /* 0x008580121c007988 */ /* 0x000fe20008000404 */
[----:B------:R-:W-:-:S03]  /*4300*/  LOP3.LUT R223, R134, 0x60, RZ, 0x3c, !PT ;  /* 0x0000006086df7812 */ /* 0x000fc600078e3cff */
[----:B------:R-:W-:Y:S01]  /*4310*/  STS.U16 [R28+UR4+0x9580], R16 ;  /* 0x009580101c007988 */ /* 0x000fe20008000404 */
[----:B------:R-:W-:Y:S01]  /*4320*/  LEA.HI.X.SX32 R165, R32, R49, 0x1, P3 ;  /* 0x0000003120a57211 */ /* 0x000fe200018f0eff */
[----:B------:R-:W-:Y:S01]  /*4330*/  IMAD R32, R77, 0x8, R36 ;  /* 0x000000084d207824 */ /* 0x000fe200078e0224 */
[----:B------:R-:W-:Y:S01]  /*4340*/  LOP3.LUT R222, R134, 0x70, RZ, 0x3c, !PT ;  /* 0x0000007086de7812 */ /* 0x000fe200078e3cff */
[----:B------:R-:W-:Y:S01]  /*4350*/  STS.U16 [R24+UR4+0x8200], R14 ;  /* 0x0082000e18007988 */ /* 0x000fe20008000404 */
[-C--:B------:R-:W-:Y:S01]  /*4360*/  LEA R154, P4, R47, R157.reuse, 0x1 ;  /* 0x0000009d2f9a7211 */ /* 0x080fe200078808ff */
[----:B------:R-:W-:Y:S01]  /*4370*/  VOTEU.ALL UP2, P6 ;  /* 0x0000000000ff7886 */ /* 0x000fe20003040000 */
[----:B------:R-:W-:Y:S01]  /*4380*/  LEA R166, P2, R39, R157, 0x1 ;  /* 0x0000009d27a67211 */ /* 0x000fe200078408ff */
[----:B------:R-:W-:Y:S04]  /*4390*/  STS.U16 [R24+UR4+0x9200], R10 ;  /* 0x0092000a18007988 */ /* 0x000fe80008000404 */
[----:B------:R-:W-:Y:S01]  /*43a0*/  STS.U16 [R24+UR4+0x8600], R12 ;  /* 0x0086000c18007988 */ /* 0x000fe20008000404 */
[----:B------:R-:W-:-:S03]  /*43b0*/  LEA.HI.X.SX32 R155, R47, R49, 0x1, P4 ;  /* 0x000000312f9b7211 */ /* 0x000fc600020f0eff */
[----:B------:R-:W-:Y:S01]  /*43c0*/  STS.U16 [R24+UR4+0x9600], R8 ;  /* 0x0096000818007988 */ /* 0x000fe20008000404 */
[----:B------:R-:W-:-:S03]  /*43d0*/  LEA.HI.X.SX32 R167, R39, R49, 0x1, P2 ;  /* 0x0000003127a77211 */ /* 0x000fc600010f0eff */
[----:B------:R-:W-:Y:S01]  /*43e0*/  STS.U16 [R252+UR4+0x8280], R19 ;  /* 0x00828013fc007988 */ /* 0x000fe20008000404 */
[----:B------:R-:W-:-:S03]  /*43f0*/  LEA R160, P2, R34, R157, 0x1 ;  /* 0x0000009d22a07211 */ /* 0x000fc600078408ff */
[----:B------:R-:W-:Y:S01]  /*4400*/  STS.U16 [R252+UR4+0x9280], R17 ;  /* 0x00928011fc007988 */ /* 0x000fe20008000404 */
[----:B------:R-:W-:-:S03]  /*4410*/  LEA R158, P3, R36, R157, 0x1 ;  /* 0x0000009d249e7211 */ /* 0x000fc600078608ff */
[----:B------:R-:W-:Y:S01]  /*4420*/  STS.U16 [R252+UR4+0x8680], R15 ;  /* 0x0086800ffc007988 */ /* 0x000fe20008000404 */
[----:B------:R-:W-:-:S03]  /*4430*/  LEA R156, P4, R32, R157, 0x1 ;  /* 0x0000009d209c7211 */ /* 0x000fc600078808ff */
[----:B------:R0:W-:Y:S04]  /*4440*/  STS.U16 [R252+UR4+0x9680], R13 ;  /* 0x0096800dfc007988 */ /* 0x0001e80008000404 */
[----:B------:R2:W-:Y:S04]  /*4450*/  STS.U16 [R223+UR4+0x8300], R6 ;  /* 0x00830006df007988 */ /* 0x0005e80008000404 */
[----:B------:R2:W-:Y:S04]  /*4460*/  STS.U16 [R223+UR4+0x9300], R4 ;  /* 0x00930004df007988 */ /* 0x0005e80008000404 */
[----:B------:R2:W-:Y:S04]  /*4470*/  STS.U16 [R223+UR4+0x8700], R2 ;  /* 0x00870002df007988 */ /* 0x0005e80008000404 */
[----:B------:R2:W-:Y:S01]  /*4480*/  STS.U16 [R223+UR4+0x9700], R0 ;  /* 0x00970000df007988 */ /* 0x0005e20008000404 */
[----:B------:R-:W-:-:S03]  /*4490*/  UIADD3 UR11, UPT, UPT, UR4, 0xa000, URZ ;  /* 0x0000a000040b7890 */ /* 0x000fc6000fffe0ff */
[----:B------:R2:W-:Y:S01]  /*44a0*/  STS.U16 [R222+UR4+0x8380], R5 ;  /* 0x00838005de007988 */ /* 0x0005e20008000404 */
[----:B------:R-:W-:-:S03]  /*44b0*/  UIADD3 UR7, UPT, UPT, UR5, 0x100000, URZ ;  /* 0x0010000005077890 */ /* 0x000fc6000fffe0ff */
[----:B------:R2:W-:Y:S04]  /*44c0*/  STS.U16 [R222+UR4+0x9380], R7 ;  /* 0x00938007de007988 */ /* 0x0005e80008000404 */
[----:B------:R2:W-:Y:S04]  /*44d0*/  STS.U16 [R222+UR4+0x8780], R11 ;  /* 0x0087800bde007988 */ /* 0x0005e80008000404 */
[----:B------:R2:W-:Y:S01]  /*44e0*/  STS.U16 [R222+UR4+0x9780], R9 ;  /* 0x00978009de007988 */ /* 0x0005e20008000404 */
[----:B-1----:R1:W-:Y:S06]  /*44f0*/  MEMBAR.ALL.CTA ;  /* 0x0000000000007992 */ /* 0x0023ec0000008000 */
[----:B-1----:R-:W-:Y:S04]  /*4500*/  FENCE.VIEW.ASYNC.S ;  /* 0x00000000000073c6 */ /* 0x002fe80000000000 */
[----:B------:R-:W1:Y:S02]  /*4510*/  FENCE.VIEW.ASYNC.S ;  /* 0x00000000000073c6 */ /* 0x000e640000000000 */
[----:B-1----:R2:W1:Y:S01]  /*4520*/  @!UP2 SYNCS.EXCH.64 URZ, [UR4+0xa000], UR14 ;  /* 0x00a0000e04ffa5b2 */ /* 0x0024620008000100 */
[----:B------:R-:W-:-:S02]  /*4530*/  LEA.HI.X.SX32 R161, R34, R49, 0x1, P2 ;  /* 0x0000003122a17211 */ /* 0x000fc400010f0eff */
[-C--:B------:R-:W-:Y:S02]  /*4540*/  LEA.HI.X.SX32 R159, R36, R49.reuse, 0x1, P3 ;  /* 0x00000031249f7211 */ /* 0x080fe400018f0eff */
[----:B------:R-:W-:Y:S02]  /*4550*/  LEA.HI.X.SX32 R157, R32, R49, 0x1, P4 ;  /* 0x00000031209d7211 */ /* 0x000fe400020f0eff */
[----:B------:R-:W-:Y:S02]  /*4560*/  PRMT R43, RZ, 0x7610, R43 ;  /* 0x00007610ff2b7816 */ /* 0x000fe4000000002b */
[----:B------:R-:W-:Y:S02]  /*4570*/  PRMT R45, RZ, 0x7610, R45 ;  /* 0x00007610ff2d7816 */ /* 0x000fe4000000002d */
[----:B------:R-:W-:Y:S02]  /*4580*/  PRMT R47, RZ, 0x7610, R47 ;  /* 0x00007610ff2f7816 */ /* 0x000fe4000000002f */
[----:B------:R-:W-:-:S02]  /*4590*/  PRMT R49, RZ, 0x7610, R49 ;  /* 0x00007610ff317816 */ /* 0x000fc40000000031 */
[----:B------:R-:W-:Y:S02]  /*45a0*/  PRMT R51, RZ, 0x7610, R51 ;  /* 0x00007610ff337816 */ /* 0x000fe40000000033 */
[----:B------:R-:W-:Y:S02]  /*45b0*/  PRMT R53, RZ, 0x7610, R53 ;  /* 0x00007610ff357816 */ /* 0x000fe40000000035 */
        /* <DEDUP_REMOVED lines=10> */
[----:B0-----:R-:W-:Y:S02]  /*4660*/  PRMT R13, RZ, 0x7610, R13 ;  /* 0x00007610ff0d7816 */ /* 0x001fe4000000000d */
        /* <DEDUP_REMOVED lines=14> */
[----:B------:R-:W-:Y:S01]  /*4750*/  PRMT R136, RZ, 0x7610, R136 ;  /* 0x00007610ff887816 */ /* 0x000fe20000000088 */
[----:B-1----:R-:W-:Y:S06]  /*4760*/  BAR.SYNC.DEFER_BLOCKING 0x0 ;  /* 0x0000000000007b1d */ /* 0x002fec0000010000 */
[----:B--2---:R-:W-:Y:S05]  /*4770*/  @!P1 BRA `(.L_x_6) ;  /* 0x0000000400689947 */ /* 0x004fea0003800000 */
[----:B------:R-:W-:Y:S02]  /*4780*/  USHF.R.U32.HI UR24, URZ, 0x4, UR4 ;  /* 0x00000004ff187899 */ /* 0x000fe40008011604 */
[----:B------:R-:W-:Y:S02]  /*4790*/  UIADD3 UR14, UPT, UPT, UR4, 0x8000, URZ ;  /* 0x00008000040e7890 */ /* 0x000fe4000fffe0ff */
[----:B------:R-:W-:Y:S02]  /*47a0*/  USGXT.U32 UR24, UR24, 0xe ;  /* 0x0000000e1818789a */ /* 0x000fe40008000000 */
[----:B------:R-:W-:Y:S02]  /*47b0*/  USHF.R.U32.HI UR14, URZ, 0x4, UR14 ;  /* 0x00000004ff0e7899 */ /* 0x000fe4000801160e */
[----:B------:R-:W-:Y:S02]  /*47c0*/  UIADD3 UR60, UP2, UPT, UR24, 0x80, URZ ;  /* 0x00000080183c7890 */ /* 0x000fe4000ff5e0ff */
[----:B------:R-:W-:Y:S01]  /*47d0*/  USGXT.U32 UR30, UR14, 0xe ;  /* 0x0000000e0e1e789a */ /* 0x000fe20008000000 */
[----:B------:R-:W-:Y:S01]  /*47e0*/  UMOV UR8, URZ ;  /* 0x000000ff00087c82 */ /* 0x000fe20008000000 */
[----:B------:R-:W-:Y:S01]  /*47f0*/  UMOV UR21, URZ ;  /* 0x000000ff00157c82 */ /* 0x000fe20008000000 */
[----:B------:R-:W-:-:S02]  /*4800*/  UIADD3.X UR61, UPT, UPT, UR8, 0x40004040, URZ, UP2, !UPT ;  /* 0x40004040083d7890 */ /* 0x000fc400097fe4ff */
[----:B------:R-:W-:Y:S01]  /*4810*/  UIADD3 UR20, UP2, UPT, UR30, 0x2, URZ ;  /* 0x000000021e147890 */ /* 0x000fe2000ff5e0ff */
[----:B------:R-:W-:Y:S01]  /*4820*/  UMOV UR14, UR11 ;  /* 0x0000000b000e7c82 */ /* 0x000fe20008000000 */
[----:B------:R-:W-:Y:S02]  /*4830*/  UMOV UR15, URZ ;  /* 0x000000ff000f7c82 */ /* 0x000fe40008000000 */
[----:B------:R-:W-:Y:S01]  /*4840*/  UIADD3.X UR21, UPT, UPT, UR21, 0x40004040, URZ, UP2, !UPT ;  /* 0x4000404015157890 */ /* 0x000fe200097fe4ff */
[----:B------:R-:W-:Y:S01]  /*4850*/  UMOV UR8, UR14 ;  /* 0x0000000e00087c82 */ /* 0x000fe20008000000 */
[----:B------:R-:W-:Y:S02]  /*4860*/  UIADD3.64 UR64, UPT, UPT, UR60, 0x80, URZ ;  /* 0x000000803c407897 */ /* 0x000fe4000fffe0ff */
[----:B------:R-:W-:Y:S02]  /*4870*/  UIADD3.64 UR66, UPT, UPT, UR20, 0x2, URZ ;  /* 0x0000000214427897 */ /* 0x000fe4000fffe0ff */
[----:B------:R-:W-:-:S02]  /*4880*/  UIADD3.64 UR14, UPT, UPT, UR60, 0x100, URZ ;  /* 0x000001003c0e7897 */ /* 0x000fc4000fffe0ff */
[----:B------:R-:W-:Y:S01]  /*4890*/  UIADD3.64 UR36, UPT, UPT, UR20, 0x4, URZ ;  /* 0x0000000414247897 */ /* 0x000fe2000fffe0ff */
[----:B------:R-:W-:Y:S01]  /*48a0*/  UMOV UR18, 0x0 ;  /* 0x0000000000127882 */ /* 0x000fe20000000000 */
[----:B------:R-:W-:Y:S01]  /*48b0*/  UMOV UR19, 0x4048490 ;  /* 0x0404849000137882 */ /* 0x000fe20000000000 */
[----:B------:R-:W-:Y:S01]  /*48c0*/  UMOV UR25, 0x40004040 ;  /* 0x4000404000197882 */ /* 0x000fe20000000000 */
[----:B------:R-:W-:Y:S01]  /*48d0*/  UMOV UR31, 0x40004040 ;  /* 0x40004040001f7882 */ /* 0x000fe20000000000 */
[----:B------:R-:W-:Y:S01]  /*48e0*/  UMOV UR76, 0x0 ;  /* 0x00000000004c7882 */ /* 0x000fe20000000000 */
[----:B------:R-:W-:Y:S01]  /*48f0*/  UMOV UR77, 0x4048490 ;  /* 0x04048490004d7882 */ /* 0x000fe20000000000 */
[----:B------:R-:W-:Y:S01]  /*4900*/  UIADD3.64 UR56, UPT, UPT, UR60, 0x180, URZ ;  /* 0x000001803c387897 */ /* 0x000fe2000fffe0ff */
[----:B------:R-:W-:Y:S01]  /*4910*/  UTCHMMA gdesc[UR24], gdesc[UR30], tmem[UR7], tmem[UR18], idesc[UR19], !UPT ;  /* 0x00ff121e180075ea */ /* 0x000fe2000f800007 */
[----:B------:R-:W-:Y:S02]  /*4920*/  UIADD3.64 UR68, UPT, UPT, UR20, 0x7e, URZ ;  /* 0x0000007e14447897 */ /* 0x000fe4000fffe0ff */
[----:B------:R-:W-:Y:S01]  /*4930*/  UTCHMMA gdesc[UR60], gdesc[UR20], tmem[UR7], tmem[UR76], idesc[UR77], UPT ;  /* 0x00ff4c143c0075ea */ /* 0x000fe2000b800007 */
[----:B------:R-:W-:Y:S01]  /*4940*/  UMOV UR62, 0x0 ;  /* 0x00000000003e7882 */ /* 0x000fe20000000000 */
[----:B------:R-:W-:Y:S01]  /*4950*/  UMOV UR63, 0x4048490 ;  /* 0x04048490003f7882 */ /* 0x000fe20000000000 */
[----:B------:R-:W-:Y:S01]  /*4960*/  UIADD3.64 UR42, UPT, UPT, UR60, 0x200, URZ ;  /* 0x000002003c2a7897 */ /* 0x000fe2000fffe0ff */
[----:B------:R-:W-:Y:S01]  /*4970*/  UTCHMMA gdesc[UR64], gdesc[UR66], tmem[UR7], tmem[UR62], idesc[UR63], UPT ;  /* 0x00ff3e42400075ea */ /* 0x000fe2000b800007 */
[----:B------:R-:W-:Y:S01]  /*4980*/  UIADD3.64 UR74, UPT, UPT, UR20, 0x80, URZ ;  /* 0x00000080144a7897 */ /* 0x000fe2000fffe0ff */
[----:B------:R-:W-:Y:S01]  /*4990*/  UMOV UR26, 0x0 ;  /* 0x00000000001a7882 */ /* 0x000fe20000000000 */
[----:B------:R-:W-:Y:S01]  /*49a0*/  UMOV UR27, 0x4048490 ;  /* 0x04048490001b7882 */ /* 0x000fe20000000000 */
[----:B------:R-:W-:Y:S01]  /*49b0*/  UIADD3.64 UR58, UPT, UPT, UR60, 0x280, URZ ;  /* 0x000002803c3a7897 */ /* 0x000fe2000fffe0ff */
[----:B------:R0:W-:Y:S01]  /*49c0*/  UTCHMMA gdesc[UR14], gdesc[UR36], tmem[UR7], tmem[UR26], idesc[UR27], UPT ;  /* 0x00ff1a240e0075ea */ /* 0x0001e2000b800007 */
[----:B------:R-:W-:-:S02]  /*49d0*/  UIADD3.64 UR72, UPT, UPT, UR20, 0x82, URZ ;  /* 0x0000008214487897 */ /* 0x000fc4000fffe0ff */
[----:B------:R-:W-:Y:S02]  /*49e0*/  UIADD3.64 UR54, UPT, UPT, UR60, 0x300, URZ ;  /* 0x000003003c367897 */ /* 0x000fe4000fffe0ff */
[----:B------:R-:W-:Y:S01]  /*49f0*/  UIADD3.64 UR52, UPT, UPT, UR60, 0x380, URZ ;  /* 0x000003803c347897 */ /* 0x000fe2000fffe0ff */
[----:B------:R-:W-:Y:S01]  /*4a00*/  UMOV UR48, 0x0 ;  /* 0x0000000000307882 */ /* 0x000fe20000000000 */
[----:B------:R-:W-:Y:S01]  /*4a10*/  UMOV UR49, 0x4048490 ;  /* 0x0404849000317882 */ /* 0x000fe20000000000 */
[----:B------:R-:W-:Y:S01]  /*4a20*/  UIADD3.64 UR46, UPT, UPT, UR60, 0x400, URZ ;  /* 0x000004003c2e7897 */ /* 0x000fe2000fffe0ff */
[----:B------:R-:W-:Y:S01]  /*4a30*/  UTCHMMA gdesc[UR56], gdesc[UR68], tmem[UR7], tmem[UR48], idesc[UR49], UPT ;  /* 0x00ff3044380075ea */ /* 0x000fe2000b800007 */
[----:B0-----:R-:W-:Y:S01]  /*4a40*/  UIADD3.64 UR36, UPT, UPT, UR20, 0x84, URZ ;  /* 0x0000008414247897 */ /* 0x001fe2000fffe0ff */
[----:B------:R0:W-:Y:S01]  /*4a50*/  UTCHMMA gdesc[UR42], gdesc[UR74], tmem[UR7], tmem[UR76], idesc[UR77], UPT ;  /* 0x00ff4c4a2a0075ea */ /* 0x0001e2000b800007 */
[----:B------:R-:W-:Y:S02]  /*4a60*/  UIADD3.64 UR26, UPT, UPT, UR20, 0xfe, URZ ;  /* 0x000000fe141a7897 */ /* 0x000fe4000fffe0ff */
[----:B------:R-:W-:-:S02]  /*4a70*/  UIADD3.64 UR40, UPT, UPT, UR60, 0x480, URZ ;  /* 0x000004803c287897 */ /* 0x000fc4000fffe0ff */
[----:B------:R-:W-:Y:S02]  /*4a80*/  UIADD3.64 UR34, UPT, UPT, UR60, 0x500, URZ ;  /* 0x000005003c227897 */ /* 0x000fe4000fffe0ff */
[----:B------:R-:W-:Y:S02]  /*4a90*/  UIADD3.64 UR30, UPT, UPT, UR60, 0x580, URZ ;  /* 0x000005803c1e7897 */ /* 0x000fe4000fffe0ff */
[----:B------:R-:W-:Y:S02]  /*4aa0*/  UIADD3.64 UR24, UPT, UPT, UR60, 0x600, URZ ;  /* 0x000006003c187897 */ /* 0x000fe4000fffe0ff */
[----:B------:R-:W-:Y:S02]  /*4ab0*/  UIADD3.64 UR18, UPT, UPT, UR60, 0x680, URZ ;  /* 0x000006803c127897 */ /* 0x000fe4000fffe0ff */
[----:B------:R-:W-:Y:S02]  /*4ac0*/  UIADD3.64 UR70, UPT, UPT, UR60, 0x700, URZ ;  /* 0x000007003c467897 */ /* 0x000fe4000fffe0ff */
[----:B------:R-:W-:-:S02]  /*4ad0*/  UIADD3.64 UR14, UPT, UPT, UR20, 0x100, URZ ;  /* 0x00000100140e7897 */ /* 0x000fc4000fffe0ff */
[----:B------:R-:W-:Y:S02]  /*4ae0*/  UIADD3.64 UR60, UPT, UPT, UR20, 0x102, URZ ;  /* 0x00000102143c7897 */ /* 0x000fe4000fffe0ff */
[----:B------:R-:W-:Y:S02]  /*4af0*/  UIADD3.64 UR62, UPT, UPT, UR20, 0x104, URZ ;  /* 0x00000104143e7897 */ /* 0x000fe4000fffe0ff */
[----:B------:R-:W-:Y:S02]  /*4b00*/  UIADD3.64 UR64, UPT, UPT, UR20, 0x17e, URZ ;  /* 0x0000017e14407897 */ /* 0x000fe4000fffe0ff */
[----:B0-----:R-:W-:Y:S01]  /*4b10*/  UIADD3.64 UR76, UPT, UPT, UR20, 0x180, URZ ;  /* 0x00000180144c7897 */ /* 0x001fe2000fffe0ff */
[----:B------:R-:W-:Y:S01]  /*4b20*/  UMOV UR56, 0x0 ;  /* 0x0000000000387882 */ /* 0x000fe20000000000 */
[----:B------:R-:W-:Y:S01]  /*4b30*/  UMOV UR57, 0x4048490 ;  /* 0x0404849000397882 */ /* 0x000fe20000000000 */
[----:B------:R-:W-:Y:S01]  /*4b40*/  UIADD3.64 UR66, UPT, UPT, UR20, 0x182, URZ ;  /* 0x0000018214427897 */ /* 0x000fe2000fffe0ff */
[----:B------:R0:W-:Y:S01]  /*4b50*/  UTCHMMA gdesc[UR58], gdesc[UR72], tmem[UR7], tmem[UR56], idesc[UR57], UPT ;  /* 0x00ff38483a0075ea */ /* 0x0001e2000b800007 */
[----:B------:R-:W-:Y:S01]  /*4b60*/  UMOV UR68, 0x0 ;  /* 0x0000000000447882 */ /* 0x000fe20000000000 */
[----:B------:R-:W-:Y:S01]  /*4b70*/  UMOV UR69, 0x4048490 ;  /* 0x0404849000457882 */ /* 0x000fe20000000000 */
[----:B------:R-:W-:Y:S01]  /*4b80*/  UIADD3.64 UR20, UPT, UPT, UR20, 0x184, URZ ;  /* 0x0000018414147897 */ /* 0x000fe2000fffe0ff */
[----:B------:R0:W-:Y:S01]  /*4b90*/  UTCHMMA gdesc[UR54], gdesc[UR36], tmem[UR7], tmem[UR68], idesc[UR69], UPT ;  /* 0x00ff4424360075ea */ /* 0x0001e2000b800007 */
[----:B------:R-:W-:Y:S01]  /*4ba0*/  UMOV UR50, 0x0 ;  /* 0x0000000000327882 */ /* 0x000fe20000000000 */
[----:B------:R-:W-:Y:S01]  /*4bb0*/  UMOV UR51, 0x4048490 ;  /* 0x0404849000337882 */ /* 0x000fe20000000000 */
[----:B------:R-:W-:Y:S01]  /*4bc0*/  UMOV UR44, 0x0 ;  /* 0x00000000002c7882 */ /* 0x000fe20000000000 */
[----:B------:R-:W-:Y:S01]  /*4bd0*/  UMOV UR45, 0x4048490 ;  /* 0x04048490002d7882 */ /* 0x000fe20000000000 */
[----:B------:R0:W-:Y:S01]  /*4be0*/  UTCHMMA gdesc[UR52], gdesc[UR26], tmem[UR7], tmem[UR48], idesc[UR49], UPT ;  /* 0x00ff301a340075ea */ /* 0x0001e2000b800007 */
        /* <DEDUP_REMOVED lines=15> */
[----:B------:R0:W-:Y:S01]  /*4ce0*/  UTCHMMA gdesc[UR18], gdesc[UR66], tmem[UR7], tmem[UR22], idesc[UR23], UPT ;  /* 0x00ff1642120075ea */ /* 0x0001e2000b800007 */
[----:B------:R0:W-:Y:S01]  /*4cf0*/  UTCHMMA gdesc[UR70], gdesc[UR20], tmem[UR7], tmem[UR16], idesc[UR17], UPT ;  /* 0x00ff1014460075ea */ /* 0x0001e2000b800007 */
[----:B------:R0:W-:Y:S01]  /*4d00*/  UTCBAR [UR8], URZ ;  /* 0x000000ff080073e9 */ /* 0x0001e200080000ff */
[----:B------:R-:W-:Y:S01]  /*4d10*/  NOP ;  /* 0x0000000000007918 */ /* 0x000fe20000000000 */
.L_x_6:
[----:B------:R-:W-:Y:S05]  /*4d20*/  @!P0 BRA `(.L_x_7) ;  /* 0x0000000000088947 */ /* 0x000fea0003800000 */
[----:B------:R-:W1:Y:S02]  /*4d30*/  SYNCS.PHASECHK.TRANS64.TRYWAIT P2, [UR4+0xa000], RZ ;  /* 0x00a000ffff0075a7 */ /* 0x000e640008041104 */
[----:B-1----:R-:W-:Y:S05]  /*4d40*/  @!P2 BRA `(.L_x_8) ;  /* 0x0000008400d0a947 */ /* 0x002fea0003800000 */
.L_x_7:
[----:B------:R-:W-:Y:S06]  /*4d50*/  BAR.SYNC.DEFER_BLOCKING 0x0 ;  /* 0x0000000000007b1d */ /* 0x000fec0000010000 */
[----:B0-----:R-:W0:Y:S01]  /*4d60*/  LDCU UR8, c[0x0][0x3a8] ;  /* 0x00007500ff0877ac */ /* 0x001e220008000800 */
[----:B------:R-:W-:Y:S01]  /*4d70*/  LDTM.16dp32bit_t0_t15.x8 R4, tmem[UR6+0x100000] ;  /* 0x10000006000479ee */ /* 0x000fe20008980000 */
[----:B------:R-:W0:Y:S01]  /*4d80*/  LDTM.16dp32bit_t16_t31.x8 R4, tmem[UR6+0x100008] ;  /* 0x10000806000479ee */ /* 0x000e2200089a0000 */
[----:B------:R-:W1:Y:S01]  /*4d90*/  @!P6 SYNCS.CCTL.IV [UR4+0xa000] ;  /* 0x00a00000ff00e9b1 */ /* 0x000e620008000004 */
[----:B------:R-:W-:Y:S01]  /*4da0*/  NOP ;  /* 0x0000000000007918 */ /* 0x000fe20000000000 */
[----:B------:R2:W5:Y:S04]  /*4db0*/  @P0 LDG.E.U16 R43, desc[UR12][R216.64] ;  /* 0x0000000cd82b0981 */ /* 0x000568000c1e1500 */
        /* <DEDUP_REMOVED lines=30> */
[----:B------:R2:W5:Y:S01]  /*4fa0*/  @P0 LDG.E.U16 R136, desc[UR12][R154.64] ;  /* 0x0000000c9a880981 */ /* 0x000562000c1e1500 */
[----:B------:R-:W3:Y:S01]  /*4fb0*/  S2R R2, SR_TID.X ;  /* 0x0000000000027919 */ /* 0x000ee20000002100 */
[----:B0-----:R-:W-:Y:S01]  /*4fc0*/  FMUL R4, R4, UR8 ;  /* 0x0000000804047c20 */ /* 0x001fe20008400000 */
[----:B------:R-:W-:Y:S01]  /*4fd0*/  FMUL R5, R5, UR8 ;  /* 0x0000000805057c20 */ /* 0x000fe20008400000 */
[----:B------:R-:W-:Y:S01]  /*4fe0*/  FMUL R6, R6, UR8 ;  /* 0x0000000806067c20 */ /* 0x000fe20008400000 */
[----:B------:R-:W-:Y:S01]  /*4ff0*/  FMUL R7, R7, UR8 ;  /* 0x0000000807077c20 */ /* 0x000fe20008400000 */
[----:B------:R-:W-:Y:S01]  /*5000*/  FMUL R8, R8, UR8 ;  /* 0x0000000808087c20 */ /* 0x000fe20008400000 */
[----:B------:R-:W-:Y:S01]  /*5010*/  FMUL R9, R9, UR8 ;  /* 0x0000000809097c20 */ /* 0x000fe20008400000 */
[----:B---3--:R-:W-:-:S02]  /*5020*/  LOP3.LUT R0, R2, 0xf, RZ, 0xc0, !PT ;  /* 0x0000000f02007812 */ /* 0x008fc400078ec0ff */
[C---:B------:R-:W-:Y:S02]  /*5030*/  LOP3.LUT R63, R2.reuse, 0x60, RZ, 0xc0, !PT ;  /* 0x00000060023f7812 */ /* 0x040fe400078ec0ff */
[----:B------:R-:W-:Y:S02]  /*5040*/  LOP3.LUT R2, R2, 0x10, RZ, 0xc0, !PT ;  /* 0x0000001002027812 */ /* 0x000fe400078ec0ff */
[----:B------:R-:W-:Y:S02]  /*5050*/  LEA.HI R0, R63, R0, RZ, 0x1f ;  /* 0x000000003f007211 */ /* 0x000fe400078ff8ff */
[----:B------:R-:W-:Y:S02]  /*5060*/  SHF.R.U32.HI R243, RZ, 0x1, R2 ;  /* 0x00000001fff37819 */ /* 0x000fe40000011602 */
[----:B------:R-:W-:-:S03]  /*5070*/  IADD3 R135, PT, PT, R3, R0, RZ ;  /* 0x0000000003877210 */ /* 0x000fc60007ffe0ff */
[----:B------:R-:W-:Y:S01]  /*5080*/  VIADD R0, R243, 0x2 ;  /* 0x00000002f3007836 */ /* 0x000fe20000000000 */
[----:B------:R-:W-:Y:S01]  /*5090*/  ISETP.GE.AND P4, PT, R135, R243, PT ;  /* 0x000000f38700720c */ /* 0x000fe20003f86270 */
[----:B------:R-:W-:-:S03]  /*50a0*/  VIADD R2, R243, 0x3 ;  /* 0x00000003f3027836 */ /* 0x000fc60000000000 */
[----:B------:R-:W-:Y:S02]  /*50b0*/  ISETP.GE.AND P3, PT, R135, R0, PT ;  /* 0x000000008700720c */ /* 0x000fe40003f66270 */
[----:B------:R-:W-:Y:S02]  /*50c0*/  IADD3 R0, PT, PT, R243, 0x4, RZ ;  /* 0x00000004f3007810 */ /* 0x000fe40007ffe0ff */
[C---:B------:R-:W-:Y:S02]  /*50d0*/  ISETP.GT.AND P5, PT, R135.reuse, R243, PT ;  /* 0x000000f38700720c */ /* 0x040fe40003fa4270 */
[----:B------:R-:W-:Y:S02]  /*50e0*/  FSEL R63, R4, -INF , P4 ;  /* 0xff800000043f7808 */ /* 0x000fe40002000000 */
[----:B------:R-:W-:Y:S01]  /*50f0*/  ISETP.GE.AND P2, PT, R135, R2, PT ;  /* 0x000000028700720c */ /* 0x000fe20003f46270 */
[----:B------:R-:W-:Y:S01]  /*5100*/  VIADD R2, R243, 0x5 ;  /* 0x00000005f3027836 */ /* 0x000fe20000000000 */
[----:B------:R-:W-:Y:S01]  /*5110*/  ISETP.GE.AND P4, PT, R135, R0, PT ;  /* 0x000000008700720c */ /* 0x000fe20003f86270 */
[----:B------:R-:W-:Y:S01]  /*5120*/  VIADD R0, R243, 0x6 ;  /* 0x00000006f3007836 */ /* 0x000fe20000000000 */
[----:B------:R-:W-:-:S02]  /*5130*/  FSEL R5, R5, -INF , P5 ;  /* 0xff80000005057808 */ /* 0x000fc40002800000 */
[----:B------:R-:W-:Y:S01]  /*5140*/  FSEL R6, R6, -INF , P3 ;  /* 0xff80000006067808 */ /* 0x000fe20001800000 */
[----:B------:R-:W-:Y:S01]  /*5150*/  FMUL R10, R10, UR8 ;  /* 0x000000080a0a7c20 */ /* 0x000fe20008400000 */
[C---:B------:R-:W-:Y:S02]  /*5160*/  ISETP.GE.AND P5, PT, R135.reuse, R2, PT ;  /* 0x000000028700720c */ /* 0x040fe40003fa6270 */
[----:B------:R-:W-:Y:S02]  /*5170*/  ISETP.GE.AND P3, PT, R135, R0, PT ;  /* 0x000000008700720c */ /* 0x000fe40003f66270 */
[----:B------:R-:W-:Y:S02]  /*5180*/  IADD3 R2, PT, PT, R243, 0x7, RZ ;  /* 0x00000007f3027810 */ /* 0x000fe40007ffe0ff */
[----:B------:R-:W-:Y:S02]  /*5190*/  FSEL R7, R7, -INF , P2 ;  /* 0xff80000007077808 */ /* 0x000fe40001000000 */
[----:B------:R-:W-:-:S02]  /*51a0*/  FSEL R8, R8, -INF , P4 ;  /* 0xff80000008087808 */ /* 0x000fc40002000000 */
[----:B------:R-:W-:Y:S01]  /*51b0*/  FMNMX3 R0, R63, R5, R6, !PT ;  /* 0x000000053f007276 */ /* 0x000fe20007800006 */
[----:B------:R-:W-:Y:S01]  /*51c0*/  FMUL R11, R11, UR8 ;  /* 0x000000080b0b7c20 */ /* 0x000fe20008400000 */
[----:B------:R-:W-:Y:S02]  /*51d0*/  ISETP.GE.AND P2, PT, R135, R2, PT ;  /* 0x000000028700720c */ /* 0x000fe40003f46270 */
[----:B------:R-:W-:Y:S02]  /*51e0*/  FSEL R9, R9, -INF , P5 ;  /* 0xff80000009097808 */ /* 0x000fe40002800000 */
[----:B------:R-:W-:Y:S02]  /*51f0*/  FSEL R10, R10, -INF , P3 ;  /* 0xff8000000a0a7808 */ /* 0x000fe40001800000 */
[----:B------:R-:W-:Y:S02]  /*5200*/  FMNMX3 R0, R0, R7, R8, !PT ;  /* 0x0000000700007276 */ /* 0x000fe40007800008 */
[----:B------:R-:W-:-:S02]  /*5210*/  FSEL R11, R11, -INF , P2 ;  /* 0xff8000000b0b7808 */ /* 0x000fc40001000000 */
[----:B------:R-:W-:-:S04]  /*5220*/  FMNMX3 R0, R0, R9, R10, !PT ;  /* 0x0000000900007276 */ /* 0x000fc8000780000a */
[----:B------:R-:W-:-:S05]  /*5230*/  FMNMX R0, R11, R0, !PT ;  /* 0x000000000b007209 */ /* 0x000fca0007800000 */
[----:B------:R-:W0:Y:S02]  /*5240*/  SHFL.BFLY PT, R65, R0, 0x10, 0x1f ;  /* 0x0e001f0000417f89 */ /* 0x000e2400000e0000 */
[----:B0-----:R-:W-:-:S05]  /*5250*/  FMNMX3 R2, R0, -INF , R65, !PT ;  /* 0xff80000000027876 */ /* 0x001fca0007800041 */
[--C-:B------:R-:W-:Y:S01]  /*5260*/  FADD R5, R5, -R2.reuse ;  /* 0x8000000205057221 */ /* 0x100fe20000000000 */
[--C-:B------:R-:W-:Y:S01]  /*5270*/  FADD R63, R63, -R2.reuse ;  /* 0x800000023f3f7221 */ /* 0x100fe20000000000 */
[--C-:B------:R-:W-:Y:S02]  /*5280*/  FADD R6, R6, -R2.reuse ;  /* 0x8000000206067221 */ /* 0x100fe40000000000 */
[----:B------:R-:W-:Y:S01]  /*5290*/  FMUL R5, R5, 1.4426950216293334961 ;  /* 0x3fb8aa3b05057820 */ /* 0x000fe20000400000 */
[----:B------:R-:W-:Y:S01]  /*52a0*/  FMUL R63, R63, 1.4426950216293334961 ;  /* 0x3fb8aa3b3f3f7820 */ /* 0x000fe20000400000 */
[----:B------:R-:W-:Y:S01]  /*52b0*/  FMUL R6, R6, 1.4426950216293334961 ;  /* 0x3fb8aa3b06067820 */ /* 0x000fe20000400000 */
[--C-:B------:R-:W-:Y:S02]  /*52c0*/  FADD R7, R7, -R2.reuse ;  /* 0x8000000207077221 */ /* 0x100fe40000000000 */
[----:B------:R-:W-:Y:S01]  /*52d0*/  MUFU.EX2 R4, R63 ;  /* 0x0000003f00047308 */ /* 0x000fe20000000800 */
[----:B------:R-:W-:Y:S01]  /*52e0*/  FADD R8, R8, -R2 ;  /* 0x8000000208087221 */ /* 0x000fe20000000000 */
[----:B------:R-:W-:-:S06]  /*52f0*/  FMUL R7, R7, 1.4426950216293334961 ;  /* 0x3fb8aa3b07077820 */ /* 0x000fcc0000400000 */
[----:B------:R-:W0:Y:S01]  /*5300*/  MUFU.EX2 R5, R5 ;  /* 0x0000000500057308 */ /* 0x000e220000000800 */
[----:B------:R-:W-:Y:S01]  /*5310*/  FMUL R8, R8, 1.4426950216293334961 ;  /* 0x3fb8aa3b08087820 */ /* 0x000fe20000400000 */
[----:B------:R-:W-:-:S06]  /*5320*/  FADD R9, R9, -R2 ;  /* 0x8000000209097221 */ /* 0x000fcc0000000000 */
[----:B------:R-:W3:Y:S01]  /*5330*/  MUFU.EX2 R6, R6 ;  /* 0x0000000600067308 */ /* 0x000ee20000000800 */
[----:B------:R-:W-:Y:S01]  /*5340*/  FMUL R9, R9, 1.4426950216293334961 ;  /* 0x3fb8aa3b09097820 */ /* 0x000fe20000400000 */
[----:B------:R-:W-:-:S06]  /*5350*/  FADD R10, R10, -R2 ;  /* 0x800000020a0a7221 */ /* 0x000fcc0000000000 */
[----:B------:R-:W4:Y:S01]  /*5360*/  MUFU.EX2 R7, R7 ;  /* 0x0000000700077308 */ /* 0x000f220000000800 */
[----:B------:R-:W-:Y:S01]  /*5370*/  FMUL R10, R10, 1.4426950216293334961 ;  /* 0x3fb8aa3b0a0a7820 */ /* 0x000fe20000400000 */
[----:B------:R-:W-:Y:S01]  /*5380*/  FADD R11, R11, -R2 ;  /* 0x800000020b0b7221 */ /* 0x000fe20000000000 */
[----:B0-----:R-:W-:-:S05]  /*5390*/  FADD R63, R4, R5 ;  /* 0x00000005043f7221 */ /* 0x001fca0000000000 */
[----:B------:R-:W0:Y:S01]  /*53a0*/  MUFU.EX2 R8, R8 ;  /* 0x0000000800087308 */ /* 0x000e220000000800 */
[----:B------:R-:W-:Y:S01]  /*53b0*/  FMUL R11, R11, 1.4426950216293334961 ;  /* 0x3fb8aa3b0b0b7820 */ /* 0x000fe20000400000 */
[----:B---3--:R-:W-:-:S06]  /*53c0*/  FADD R0, R6, R63 ;  /* 0x0000003f06007221 */ /* 0x008fcc0000000000 */
[----:B------:R-:W3:Y:S01]  /*53d0*/  MUFU.EX2 R9, R9 ;  /* 0x0000000900097308 */ /* 0x000ee20000000800 */
[----:B----4-:R-:W-:-:S07]  /*53e0*/  FADD R63, R7, R0 ;  /* 0x00000000073f7221 */ /* 0x010fce0000000000 */
[----:B------:R-:W4:Y:S01]  /*53f0*/  MUFU.EX2 R10, R10 ;  /* 0x0000000a000a7308 */ /* 0x000f220000000800 */
[----:B0-----:R-:W-:-:S07]  /*5400*/  FADD R0, R8, R63 ;  /* 0x0000003f08007221 */ /* 0x001fce0000000000 */
[----:B------:R-:W0:Y:S01]  /*5410*/  MUFU.EX2 R11, R11 ;  /* 0x0000000b000b7308 */ /* 0x000e220000000800 */
[----:B---3--:R-:W-:-:S04]  /*5420*/  FADD R63, R9, R0 ;  /* 0x00000000093f7221 */ /* 0x008fc80000000000 */
[----:B----4-:R-:W-:-:S04]  /*5430*/  FADD R0, R10, R63 ;  /* 0x0000003f0a007221 */ /* 0x010fc80000000000 */
[----:B0-----:R-:W-:-:S05]  /*5440*/  FADD R0, R11, R0 ;  /* 0x000000000b007221 */ /* 0x001fca0000000000 */
[----:B------:R-:W0:Y:S01]  /*5450*/  SHFL.BFLY PT, R63, R0, 0x10, 0x1f ;  /* 0x0e001f00003f7f89 */ /* 0x000e2200000e0000 */
[----:B------:R-:W-:Y:S02]  /*5460*/  F2FP.BF16.F32.PACK_AB R4, R5, R4 ;  /* 0x000000040504723e */ /* 0x000fe400000010ff */
[----:B------:R-:W-:Y:S02]  /*5470*/  F2FP.BF16.F32.PACK_AB R5, R7, R6 ;  /* 0x000000060705723e */ /* 0x000fe400000010ff */
[----:B------:R-:W-:Y:S02]  /*5480*/  F2FP.BF16.F32.PACK_AB R6, R9, R8 ;  /* 0x000000080906723e */ /* 0x000fe400000010ff */
[----:B------:R-:W-:Y:S01]  /*5490*/  F2FP.BF16.F32.PACK_AB R7, R11, R10 ;  /* 0x0000000a0b07723e */ /* 0x000fe200000010ff */
[----:B0-----:R-:W-:Y:S01]  /*54a0*/  FADD R63, R0, R63 ;  /* 0x0000003f003f7221 */ /* 0x001fe20000000000 */
[----:B-12---:R-:W-:Y:S06]  /*54b0*/  @!P0 BRA `(.L_x_9) ;  /* 0x0000000000088947 */ /* 0x006fec0003800000 */
[----:B------:R0:W-:Y:S01]  /*54c0*/  STTM.16dp32bit_t0_t15.x4 tmem[UR6+0x100], R4 ;  /* 0x00010004000079ed */ /* 0x0001e20008900006 */
[----:B------:R0:W-:Y:S02]  /*54d0*/  STTM.16dp32bit_t16_t31.x4 tmem[UR6+0x104], R4 ;  /* 0x00010404000079ed */ /* 0x0001e40008920006 */
.L_x_9:
[----:B------:R-:W-:Y:S01]  /*54e0*/  FADD R0, -R2, -INF ;  /* 0xff80000002007421 */ /* 0x000fe20000000100 */
[----:B-----5:R-:W-:Y:S03]  /*54f0*/  STS.U16 [R132+UR4+0x8000], R43 ;  /* 0x0080002b84007988 */ /* 0x020fe60008000404 */
[----:B------:R-:W-:Y:S01]  /*5500*/  FMUL R0, R0, 1.4426950216293334961 ;  /* 0x3fb8aa3b00007820 */ /* 0x000fe20000400000 */
[----:B------:R-:W-:Y:S04]  /*5510*/  STS.U16 [R132+UR4+0x8100], R45 ;  /* 0x0081002d84007988 */ /* 0x000fe80008000404 */
[----:B------:R-:W-:Y:S01]  /*5520*/  STS.U16 [R132+UR4+0x8200], R47 ;  /* 0x0082002f84007988 */ /* 0x000fe20008000404 */
[----:B------:R-:W1:Y:S03]  /*5530*/  MUFU.EX2 R0, R0 ;  /* 0x0000000000007308 */ /* 0x000e660000000800 */
[----:B------:R-:W-:Y:S04]  /*5540*/  STS.U16 [R132+UR4+0x8300], R49 ;  /* 0x0083003184007988 */ /* 0x000fe80008000404 */
[----:B------:R-:W-:Y:S04]  /*5550*/  STS.U16 [R132+UR4+0x8400], R51 ;  /* 0x0084003384007988 */ /* 0x000fe80008000404 */
[----:B------:R-:W-:Y:S04]  /*5560*/  STS.U16 [R132+UR4+0x8500], R53 ;  /* 0x0085003584007988 */ /* 0x000fe80008000404 */
[----:B------:R-:W-:Y:S01]  /*5570*/  STS.U16 [R132+UR4+0x8600], R55 ;  /* 0x0086003784007988 */ /* 0x000fe20008000404 */
[----:B-1----:R-:W-:-:S03]  /*5580*/  FADD R143, R0, R63 ;  /* 0x0000003f008f7221 */ /* 0x002fc60000000000 */
        /* <DEDUP_REMOVED lines=17> */
[----:B------:R1:W-:Y:S04]  /*56a0*/  STS.U16 [R132+UR4+0x9800], R29 ;  /* 0x0098001d84007988 */ /* 0x0003e80008000404 */
[----:B------:R2:W-:Y:S04]  /*56b0*/  STS.U16 [R132+UR4+0x9900], R137 ;  /* 0x0099008984007988 */ /* 0x0005e80008000404 */
[----:B------:R2:W-:Y:S04]  /*56c0*/  STS.U16 [R132+UR4+0x9a00], R145 ;  /* 0x009a009184007988 */ /* 0x0005e80008000404 */
[----:B------:R2:W-:Y:S04]  /*56d0*/  STS.U16 [R132+UR4+0x9b00], R147 ;  /* 0x009b009384007988 */ /* 0x0005e80008000404 */
[----:B------:R2:W-:Y:S04]  /*56e0*/  STS.U16 [R132+UR4+0x9c00], R149 ;  /* 0x009c009584007988 */ /* 0x0005e80008000404 */
[----:B------:R2:W-:Y:S04]  /*56f0*/  STS.U16 [R132+UR4+0x9d00], R151 ;  /* 0x009d009784007988 */ /* 0x0005e80008000404 */
[----:B------:R2:W-:Y:S04]  /*5700*/  STS.U16 [R132+UR4+0x9e00], R153 ;  /* 0x009e009984007988 */ /* 0x0005e80008000404 */
[----:B------:R2:W-:Y:S01]  /*5710*/  STS.U16 [R132+UR4+0x9f00], R136 ;  /* 0x009f008884007988 */ /* 0x0005e20008000404 */
[----:B------:R-:W3:Y:S02]  /*5720*/  FENCE.VIEW.ASYNC.T ;  /* 0x00000000000073c6 */ /* 0x000ee40000000200 */
[----:B---3--:R-:W-:Y:S06]  /*5730*/  BAR.SYNC.DEFER_BLOCKING 0x0 ;  /* 0x0000000000007b1d */ /* 0x008fec0000010000 */
[----:B01----:R-:W0:Y:S01]  /*5740*/  LDTM.16dp32bit_t0_t15.x128 R4, tmem[UR6] ;  /* 0x00000006000479ee */ /* 0x003e220008b80000 */
[----:B------:R-:W1:Y:S01]  /*5750*/  LDTM.16dp32bit_t16_t31.x128 R4, tmem[UR6+0x80] ;  /* 0x00008006000479ee */ /* 0x000e620008ba0000 */
[----:B------:R-:W-:Y:S01]  /*5760*/  NOP ;  /* 0x0000000000007918 */ /* 0x000fe20000000000 */
[----:B--2---:R-:W-:Y:S05]  /*5770*/  @!P0 BRA `(.L_x_10) ;  /* 0x0000000800088947 */ /* 0x004fea0003800000 */
[C---:B01----:R-:W-:Y:S01]  /*5780*/  FMUL R4, R0.reuse, R4 ;  /* 0x0000000400047220 */ /* 0x043fe20000400000 */
[C---:B------:R-:W-:Y:S01]  /*5790*/  FMUL R5, R0.reuse, R5 ;  /* 0x0000000500057220 */ /* 0x040fe20000400000 */
        /* <DEDUP_REMOVED lines=125> */
[----:B------:R-:W-:-:S04]  /*5f70*/  FMUL R131, R0, R131 ;  /* 0x0000008300837220 */ /* 0x000fc80000400000 */
[----:B------:R2:W-:Y:S01]  /*5f80*/  STTM.16dp32bit_t0_t15.x128 tmem[UR6], R4 ;  /* 0x00000004000079ed */ /* 0x0005e20008b80006 */
[----:B------:R2:W-:Y:S02]  /*5f90*/  STTM.16dp32bit_t16_t31.x128 tmem[UR6+0x80], R4 ;  /* 0x00008004000079ed */ /* 0x0005e40008ba0006 */
.L_x_10:
[----:B-1----:R-:W1:Y:S02]  /*5fa0*/  FENCE.VIEW.ASYNC.T ;  /* 0x00000000000073c6 */ /* 0x002e640000000200 */
[----:B-1----:R-:W-:Y:S01]  /*5fb0*/  BAR.SYNC.DEFER_BLOCKING 0x0 ;  /* 0x0000000000007b1d */ /* 0x002fe20000010000 */
[----:B------:R-:W-:Y:S01]  /*5fc0*/  UIADD3 UR56, UPT, UPT, UR4, 0xe000, URZ ;  /* 0x0000e00004387890 */ /* 0x000fe2000fffe0ff */
[----:B------:R-:W-:Y:S01]  /*5fd0*/  FSEL R0, R2, -INF , P0 ;  /* 0xff80000002007808 */ /* 0x000fe20000000000 */
[----:B------:R-:W-:Y:S01]  /*5fe0*/  UIADD3 UR8, UPT, UPT, UR5, 0x100, URZ ;  /* 0x0000010005087890 */ /* 0x000fe2000fffe0ff */
[----:B------:R-:W-:Y:S02]  /*5ff0*/  FSEL R143, R143, 1, P0 ;  /* 0x3f8000008f8f7808 */ /* 0x000fe40000000000 */
[----:B------:R1:W-:Y:S06]  /*6000*/  MEMBAR.ALL.CTA ;  /* 0x0000000000007992 */ /* 0x0003ec0000008000 */
[----:B-1----:R-:W1:Y:S02]  /*6010*/  FENCE.VIEW.ASYNC.S ;  /* 0x00000000000073c6 */ /* 0x002e640000000000 */
[----:B-1----:R-:W-:Y:S06]  /*6020*/  BAR.SYNC.DEFER_BLOCKING 0x0 ;  /* 0x0000000000007b1d */ /* 0x002fec0000010000 */
[----:B------:R-:W-:Y:S05]  /*6030*/  @!P1 BRA `(.L_x_11) ;  /* 0x0000000000449947 */ /* 0x000fea0003800000 */
[----:B------:R-:W-:Y:S01]  /*6040*/  UIADD3 UR14, UPT, UPT, UR4, 0x8000, URZ ;  /* 0x00008000040e7890 */ /* 0x000fe2000fffe0ff */
[----:B------:R-:W-:Y:S01]  /*6050*/  BSSY.RECONVERGENT B0, `(.L_x_12) ;  /* 0x000000e000007945 */ /* 0x000fe20003800200 */
[----:B------:R-:W-:Y:S02]  /*6060*/  ELECT P0, URZ, PT ;  /* 0x0000000000ff782f */ /* 0x000fe40003800000 */
[----:B------:R-:W-:Y:S01]  /*6070*/  USHF.R.U32.HI UR14, URZ, 0x4, UR14 ;  /* 0x00000004ff0e7899 */ /* 0x000fe2000801160e */
[----:B------:R-:W-:Y:S01]  /*6080*/  UMOV UR16, 0x0 ;  /* 0x0000000000107882 */ /* 0x000fe20000000000 */
[----:B------:R-:W-:Y:S02]  /*6090*/  UMOV UR17, 0x4400490 ;  /* 0x0440049000117882 */ /* 0x000fe40000000000 */
[----:B------:R-:W-:Y:S01]  /*60a0*/  USGXT.U32 UR14, UR14, 0xe ;  /* 0x0000000e0e0e789a */ /* 0x000fe20008000000 */
[----:B------:R-:W-:-:S08]  /*60b0*/  UMOV UR15, 0xc0004010 ;  /* 0xc0004010000f7882 */ /* 0x000fd00000000000 */
[----:B------:R1:W-:Y:S01]  /*60c0*/  UTCHMMA tmem[UR8], gdesc[UR14], tmem[UR5], tmem[UR16], idesc[UR17], UPT ;  /* 0x00ff100e080079ea */ /* 0x0003e2000b800005 */
[----:B------:R-:W-:Y:S05]  /*60d0*/  @!P0 BRA `(.L_x_13) ;  /* 0x0000000000148947 */ /* 0x000fea0003800000 */
[----:B-1----:R-:W-:Y:S01]  /*60e0*/  UMOV UR14, UR56 ;  /* 0x00000038000e7c82 */ /* 0x002fe20008000000 */
[----:B------:R-:W-:Y:S02]  /*60f0*/  UMOV UR15, URZ ;  /* 0x000000ff000f7c82 */ /* 0x000fe40008000000 */
[----:B------:R-:W-:Y:S02]  /*6100*/  UMOV UR14, UR14 ;  /* 0x0000000e000e7c82 */ /* 0x000fe40008000000 */
[----:B------:R3:W-:Y:S01]  /*6110*/  UTCBAR [UR14], URZ ;  /* 0x000000ff0e0073e9 */ /* 0x0007e200080000ff */
[----:B------:R-:W-:Y:S02]  /*6120*/  NOP ;  /* 0x0000000000007918 */ /* 0x000fe40000000000 */
.L_x_13:
[----:B-1-3--:R-:W-:Y:S05]  /*6130*/  BSYNC.RECONVERGENT B0 ;  /* 0x0000000000007941 */ /* 0x00afea0003800200 */
.L_x_12:
[----:B------:R-:W-:Y:S05]  /*6140*/  BRA `(.L_x_14) ;  /* 0x0000000000087947 */ /* 0x000fea0003800000 */
.L_x_11:
[----:B------:R-:W-:-:S13]  /*6150*/  ISETP.GE.AND P0, PT, R3, RZ, PT ;  /* 0x000000ff0300720c */ /* 0x000fda0003f06270 */
[----:B------:R-:W-:Y:S05]  /*6160*/  @!P0 BRA `(.L_x_15) ;  /* 0x0000002400e48947 */ /* 0x000fea0003800000 */
.L_x_14:
[----:B------:R-:W-:Y:S01]  /*6170*/  USHF.R.U32.HI UR68, URZ, 0x4, UR11 ;  /* 0x00000004ff447899 */ /* 0x000fe2000801160b */
[----:B------:R-:W-:Y:S01]  /*6180*/  SHF.L.U32 R2, R133, 0x4, RZ ;  /* 0x0000000485027819 */ /* 0x000fe200000006ff */
[----:B------:R-:W-:Y:S01]  /*6190*/  USHF.R.U32.HI UR16, URZ, 0x4, UR4 ;  /* 0x00000004ff107899 */ /* 0x000fe20008011604 */
[----:B0-2---:R-:W-:Y:S01]  /*61a0*/  IMAD.MOV.U32 R13, RZ, RZ, RZ ;  /* 0x000000ffff0d7224 */ /* 0x005fe200078e00ff */
[----:B------:R-:W-:Y:S01]  /*61b0*/  UIADD3 UR14, UPT, UPT, UR4, 0xc000, URZ ;  /* 0x0000c000040e7890 */ /* 0x000fe2000fffe0ff */
[----:B------:R-:W-:Y:S01]  /*61c0*/  CS2R R136, SRZ ;  /* 0x0000000000887805 */ /* 0x000fe2000001ff00 */
[----:B------:R-:W-:Y:S01]  /*61d0*/  UISETP.NE.U32.AND UP2, UPT, UR10, URZ, UPT ;  /* 0x000000ff0a00728c */ /* 0x000fe2000bf45070 */
[----:B------:R-:W-:Y:S01]  /*61e0*/  IMAD.MOV.U32 R142, RZ, RZ, RZ ;  /* 0x000000ffff8e7224 */ /* 0x000fe200078e00ff */
[----:B------:R-:W-:Y:S01]  /*61f0*/  USGXT.U32 UR68, UR68, 0xe ;  /* 0x0000000e4444789a */ /* 0x000fe20008000000 */
[----:B------:R-:W-:Y:S01]  /*6200*/  MOV R12, UR56 ;  /* 0x00000038000c7c02 */ /* 0x000fe20008000f00 */
[----:B------:R-:W-:-:S02]  /*6210*/  USGXT.U32 UR10, UR16, 0xe ;  /* 0x0000000e100a789a */ /* 0x000fc40008000000 */
[----:B------:R-:W-:Y:S02]  /*6220*/  USHF.R.U32.HI UR70, URZ, 0x4, UR14 ;  /* 0x00000004ff467899 */ /* 0x000fe4000801160e */
[----:B------:R-:W-:Y:S02]  /*6230*/  UIADD3 UR16, UP3, UPT, UR68, 0x2, URZ ;  /* 0x0000000244107890 */ /* 0x000fe4000ff7e0ff */
[----:B------:R-:W-:Y:S01]  /*6240*/  UIADD3 UR14, UP4, UPT, UR10, 0x80, URZ ;  /* 0x000000800a0e7890 */ /* 0x000fe2000ff9e0ff */
[----:B------:R-:W-:Y:S01]  /*6250*/  UMOV UR11, URZ ;  /* 0x000000ff000b7c82 */ /* 0x000fe20008000000 */
[----:B------:R-:W-:Y:S01]  /*6260*/  UMOV UR15, URZ ;  /* 0x000000ff000f7c82 */ /* 0x000fe20008000000 */
[----:B------:R-:W-:Y:S02]  /*6270*/  UIADD3.X UR17, UPT, UPT, UR11, 0x40004040, URZ, UP3, !UPT ;  /* 0x400040400b117890 */ /* 0x000fe40009ffe4ff */
[----:B------:R-:W-:Y:S02]  /*6280*/  UIADD3.X UR15, UPT, UPT, UR15, 0x40004040, URZ, UP4, !UPT ;  /* 0x400040400f0f7890 */ /* 0x000fe4000a7fe4ff */
[----:B------:R-:W-:-:S02]  /*6290*/  UIADD3 UR18, UP6, UPT, UR14, 0x80, URZ ;  /* 0x000000800e127890 */ /* 0x000fc4000ffde0ff */
[----:B------:R-:W-:Y:S02]  /*62a0*/  UIADD3 UR20, UP3, UPT, UR14, 0x100, URZ ;  /* 0x000001000e147890 */ /* 0x000fe4000ff7e0ff */
[----:B------:R-:W-:Y:S02]  /*62b0*/  UIADD3.X UR19, UPT, UPT, UR15, URZ, URZ, UP6, !UPT ;  /* 0x000000ff0f137290 */ /* 0x000fe4000b7fe4ff */
[----:B------:R-:W-:Y:S02]  /*62c0*/  UIADD3.X UR21, UPT, UPT, UR15, URZ, URZ, UP3, !UPT ;  /* 0x000000ff0f157290 */ /* 0x000fe40009ffe4ff */
[----:B------:R-:W-:Y:S02]  /*62d0*/  UIADD3 UR22, UP4, UPT, UR14, 0x180, URZ ;  /* 0x000001800e167890 */ /* 0x000fe4000ff9e0ff */
[----:B------:R-:W-:Y:S02]  /*62e0*/  UIADD3 UR24, UP5, UPT, UR14, 0x200, URZ ;  /* 0x000002000e187890 */ /* 0x000fe4000ffbe0ff */
[----:B------:R-:W-:-:S02]  /*62f0*/  UIADD3 UR26, UP6, UPT, UR14, 0x280, URZ ;  /* 0x000002800e1a7890 */ /* 0x000fc4000ffde0ff */
[----:B------:R-:W-:Y:S02]  /*6300*/  UIADD3 UR28, UP3, UPT, UR14, 0x300, URZ ;  /* 0x000003000e1c7890 */ /* 0x000fe4000ff7e0ff */
[----:B------:R-:W-:Y:S02]  /*6310*/  UIADD3.64 UR48, UPT, UPT, UR16, 0x2, URZ ;  /* 0x0000000210307897 */ /* 0x000fe4000fffe0ff */
[----:B------:R-:W-:Y:S02]  /*6320*/  UIADD3.X UR23, UPT, UPT, UR15, URZ, URZ, UP4, !UPT ;  /* 0x000000ff0f177290 */ /* 0x000fe4000a7fe4ff */
[----:B------:R-:W-:Y:S02]  /*6330*/  UIADD3.X UR25, UPT, UPT, UR15, URZ, URZ, UP5, !UPT ;  /* 0x000000ff0f197290 */ /* 0x000fe4000affe4ff */
[----:B------:R-:W-:Y:S01]  /*6340*/  UIADD3.X UR27, UPT, UPT, UR15, URZ, URZ, UP6, !UPT ;  /* 0x000000ff0f1b7290 */ /* 0x000fe2000b7fe4ff */
[----:B------:R-:W-:Y:S01]  /*6350*/  IMAD.U32 R152, RZ, RZ, UR48 ;  /* 0x00000030ff987e24 */ /* 0x000fe2000f8e00ff */
[----:B------:R-:W-:Y:S01]  /*6360*/  UIADD3.X UR29, UPT, UPT, UR15, URZ, URZ, UP3, !UPT ;  /* 0x000000ff0f1d7290 */ /* 0x000fe20009ffe4ff */
[----:B------:R-:W-:Y:S01]  /*6370*/  MOV R153, UR49 ;  /* 0x0000003100997c02 */ /* 0x000fe20008000f00 */
[----:B------:R-:W-:-:S02]  /*6380*/  UIADD3 UR30, UP4, UPT, UR14, 0x380, URZ ;  /* 0x000003800e1e7890 */ /* 0x000fc4000ff9e0ff */
[----:B------:R-:W-:Y:S02]  /*6390*/  UIADD3 UR32, UP5, UPT, UR14, 0x400, URZ ;  /* 0x000004000e207890 */ /* 0x000fe4000ffbe0ff */
[----:B------:R-:W-:Y:S02]  /*63a0*/  UIADD3 UR34, UP6, UPT, UR14, 0x480, URZ ;  /* 0x000004800e227890 */ /* 0x000fe4000ffde0ff */
[----:B------:R-:W-:Y:S02]  /*63b0*/  UIADD3 UR36, UP3, UPT, UR14, 0x500, URZ ;  /* 0x000005000e247890 */ /* 0x000fe4000ff7e0ff */
[----:B------:R-:W-:Y:S02]  /*63c0*/  USHF.L.U32 UR62, UR9, 0x4, URZ ;  /* 0x00000004093e7899 */ /* 0x000fe400080006ff */
[----:B------:R-:W-:Y:S02]  /*63d0*/  UIADD3.64 UR50, UPT, UPT, UR16, 0x4, URZ ;  /* 0x0000000410327897 */ /* 0x000fe4000fffe0ff */
[----:B------:R-:W-:-:S02]  /*63e0*/  UIADD3.64 UR46, UPT, UPT, UR16, 0x7e, URZ ;  /* 0x0000007e102e7897 */ /* 0x000fc4000fffe0ff */
[----:B------:R-:W-:Y:S01]  /*63f0*/  UIADD3.64 UR48, UPT, UPT, UR16, 0x80, URZ ;  /* 0x0000008010307897 */ /* 0x000fe2000fffe0ff */
[----:B------:R-:W-:Y:S01]  /*6400*/  IMAD.U32 R149, RZ, RZ, UR62 ;  /* 0x0000003eff957e24 */ /* 0x000fe2000f8e00ff */
[----:B------:R-:W-:Y:S01]  /*6410*/  UIADD3.X UR31, UPT, UPT, UR15, URZ, URZ, UP4, !UPT ;  /* 0x000000ff0f1f7290 */ /* 0x000fe2000a7fe4ff */
[----:B------:R-:W-:Y:S01]  /*6420*/  IMAD.U32 R146, RZ, RZ, UR50 ;  /* 0x00000032ff927e24 */ /* 0x000fe2000f8e00ff */
[----:B------:R-:W-:Y:S01]  /*6430*/  UIADD3.X UR33, UPT, UPT, UR15, URZ, URZ, UP5, !UPT ;  /* 0x000000ff0f217290 */ /* 0x000fe2000affe4ff */
[----:B------:R-:W-:Y:S01]  /*6440*/  IMAD.U32 R147, RZ, RZ, UR51 ;  /* 0x00000033ff937e24 */ /* 0x000fe2000f8e00ff */
[----:B------:R-:W-:Y:S01]  /*6450*/  UIADD3.X UR35, UPT, UPT, UR15, URZ, URZ, UP6, !UPT ;  /* 0x000000ff0f237290 */ /* 0x000fe2000b7fe4ff */
[----:B------:R-:W-:Y:S01]  /*6460*/  IMAD.U32 R144, RZ, RZ, UR46 ;  /* 0x0000002eff907e24 */ /* 0x000fe2000f8e00ff */
[----:B------:R-:W-:Y:S01]  /*6470*/  UIADD3.X UR37, UPT, UPT, UR15, URZ, URZ, UP3, !UPT ;  /* 0x000000ff0f257290 */ /* 0x000fe20009ffe4ff */
[----:B------:R-:W-:Y:S01]  /*6480*/  IMAD.U32 R145, RZ, RZ, UR47 ;  /* 0x0000002fff917e24 */ /* 0x000fe2000f8e00ff */
[----:B------:R-:W-:Y:S01]  /*6490*/  UIADD3 UR38, UP4, UPT, UR14, 0x580, URZ ;  /* 0x000005800e267890 */ /* 0x000fe2000ff9e0ff */
[----:B------:R-:W-:Y:S01]  /*64a0*/  MOV R150, UR48 ;  /* 0x0000003000967c02 */ /* 0x000fe20008000f00 */
[----:B------:R-:W-:Y:S01]  /*64b0*/  UIADD3 UR40, UP5, UPT, UR14, 0x600, URZ ;  /* 0x000006000e287890 */ /* 0x000fe2000ffbe0ff */
[----:B------:R-:W-:Y:S01]  /*64c0*/  IMAD.U32 R151, RZ, RZ, UR49 ;  /* 0x00000031ff977e24 */ /* 0x000fe2000f8e00ff */
[----:B------:R-:W-:Y:S01]  /*64d0*/  UIADD3 UR42, UP6, UPT, UR14, 0x680, URZ ;  /* 0x000006800e2a7890 */ /* 0x000fe2000ffde0ff */
[----:B------:R-:W-:Y:S01]  /*64e0*/  IMAD.U32 R3, RZ, RZ, UR62 ;  /* 0x0000003eff037e24 */ /* 0x000fe2000f8e00ff */
[----:B------:R-:W-:Y:S01]  /*64f0*/  UIADD3 UR44, UP3, UPT, UR14, 0x700, URZ ;  /* 0x000007000e2c7890 */ /* 0x000fe2000ff7e0ff */
[----:B------:R-:W-:Y:S01]  /*6500*/  UMOV UR9, 0x1 ;  /* 0x0000000100097882 */ /* 0x000fe20000000000 */
[----:B------:R-:W-:-:S02]  /*6510*/  USGXT.U32 UR70, UR70, 0xe ;  /* 0x0000000e4646789a */ /* 0x000fc40008000000 */
[----:B------:R-:W-:Y:S02]  /*6520*/  UIADD3.X UR39, UPT, UPT, UR15, URZ, URZ, UP4, !UPT ;  /* 0x000000ff0f277290 */ /* 0x000fe4000a7fe4ff */
[----:B------:R-:W-:Y:S02]  /*6530*/  UIADD3.X UR41, UPT, UPT, UR15, URZ, URZ, UP5, !UPT ;  /* 0x000000ff0f297290 */ /* 0x000fe4000affe4ff */
[----:B------:R-:W-:Y:S02]  /*6540*/  UIADD3.X UR43, UPT, UPT, UR15, URZ, URZ, UP6, !UPT ;  /* 0x000000ff0f2b7290 */ /* 0x000fe4000b7fe4ff */
[----:B------:R-:W-:Y:S02]  /*6550*/  UIADD3.X UR45, UPT, UPT, UR15, URZ, URZ, UP3, !UPT ;  /* 0x000000ff0f2d7290 */ /* 0x000fe40009ffe4ff */
        /* <DEDUP_REMOVED lines=9> */
[----:B------:R-:W-:-:S12]  /*65f0*/  UIADD3.64 UR64, UPT, UPT, UR16, 0x184, URZ ;  /* 0x0000018410407897 */ /* 0x000fd8000fffe0ff */
.L_x_20:
[----:B------:R-:W2:Y:S04]  /*6600*/  LDL.64 R10, [R1+0x30] ;  /* 0x00003000010a7983 */ /* 0x000ea80000100a00 */
[----:B------:R-:W3:Y:S04]  /*6610*/  LDL.64 R18, [R1+0x28] ;  /* 0x0000280001127983 */ /* 0x000ee80000100a00 */
[----:B------:R-:W4:Y:S04]  /*6620*/  LDL.64 R8, [R1+0x70] ;  /* 0x0000700001087983 */ /* 0x000f280000100a00 */
[----:B------:R-:W5:Y:S04]  /*6630*/  LDL.64 R14, [R1+0x68] ;  /* 0x00006800010e7983 */ /* 0x000f680000100a00 */
[----:B------:R-:W5:Y:S04]  /*6640*/  LDL.64 R22, [R1+0x20] ;  /* 0x0000200001167983 */ /* 0x000f680000100a00 */
[----:B------:R-:W5:Y:S04]  /*6650*/  LDL.64 R26, [R1+0x18] ;  /* 0x00001800011a7983 */ /* 0x000f680000100a00 */
[----:B------:R-:W5:Y:S04]  /*6660*/  LDL.64 R28, [R1+0x10] ;  /* 0x00001000011c7983 */ /* 0x000f680000100a00 */
[----:B------:R-:W5:Y:S04]  /*6670*/  LDL.64 R30, [R1+0x8] ;  /* 0x00000800011e7983 */ /* 0x000f680000100a00 */
[----:B------:R-:W5:Y:S04]  /*6680*/  LDL.64 R52, [R1+0x60] ;  /* 0x0000600001347983 */ /* 0x000f680000100a00 */
[----:B------:R-:W5:Y:S04]  /*6690*/  LDL.64 R32, [R1] ;  /* 0x0000000001207983 */ /* 0x000f680000100a00 */
[----:B------:R-:W5:Y:S04]  /*66a0*/  LDL.64 R48, [R1+0x58] ;  /* 0x0000580001307983 */ /* 0x000f680000100a00 */
[----:B------:R-:W5:Y:S04]  /*66b0*/  LDL.64 R38, [R1+0x50] ;  /* 0x0000500001267983 */ /* 0x000f680000100a00 */
[----:B------:R-:W5:Y:S04]  /*66c0*/  LDL.64 R50, [R1+0x48] ;  /* 0x0000480001327983 */ /* 0x000f680000100a00 */
[----:B------:R-:W5:Y:S04]  /*66d0*/  LDL.64 R40, [R1+0x40] ;  /* 0x0000400001287983 */ /* 0x000f680000100a00 */
[----:B------:R-:W5:Y:S01]  /*66e0*/  LDL.64 R34, [R1+0x38] ;  /* 0x0000380001227983 */ /* 0x000f620000100a00 */
[----:B------:R-:W-:-:S04]  /*66f0*/  IMAD.WIDE R4, R2, 0x2, R140 ;  /* 0x0000000202047825 */ /* 0x000fc800078e028c */
[----:B------:R-:W-:-:S05]  /*6700*/  IMAD.WIDE R6, R2, 0x2, R138 ;  /* 0x0000000202067825 */ /* 0x000fca00078e028a */
[----:B------:R0:W5:Y:S02]  /*6710*/  LDG.E.U16 R21, desc[UR12][R6.64] ;  /* 0x0000000c06157981 */ /* 0x000164000c1e1500 */
[----:B0-----:R-:W-:-:S05]  /*6720*/  IMAD.WIDE R6, R2, 0x2, R218 ;  /* 0x0000000202067825 */ /* 0x001fca00078e02da */
[----:B------:R-:W5:Y:S01]  /*6730*/  LDG.E.U16 R36, desc[UR12][R6.64] ;  /* 0x0000000c06247981 */ /* 0x000f62000c1e1500 */
[----:B--2---:R-:W-:-:S03]  /*6740*/  IMAD.WIDE R16, R2, 0x2, R10 ;  /* 0x0000000202107825 */ /* 0x004fc600078e020a */
[----:B------:R0:W2:Y:S01]  /*6750*/  LDG.E.U16 R11, desc[UR12][R4.64] ;  /* 0x0000000c040b7981 */ /* 0x0000a2000c1e1500 */
[----:B---3--:R-:W-:-:S04]  /*6760*/  IMAD.WIDE R18, R2, 0x2, R18 ;  /* 0x0000000202127825 */ /* 0x008fc800078e0212 */
[C---:B----4-:R-:W-:Y:S01]  /*6770*/  IMAD.WIDE R8, R2.reuse, 0x2, R8 ;  /* 0x0000000202087825 */ /* 0x050fe200078e0208 */
[----:B------:R-:W3:Y:S03]  /*6780*/  LDG.E.U16 R45, desc[UR12][R18.64] ;  /* 0x0000000c122d7981 */ /* 0x000ee6000c1e1500 */
[C---:B-----5:R-:W-:Y:S01]  /*6790*/  IMAD.WIDE R14, R2.reuse, 0x2, R14 ;  /* 0x00000002020e7825 */ /* 0x060fe200078e020e */
[----:B------:R1:W4:Y:S03]  /*67a0*/  LDG.E.U16 R10, desc[UR12][R8.64] ;  /* 0x0000000c080a7981 */ /* 0x000326000c1e1500 */
[C---:B------:R-:W-:Y:S01]  /*67b0*/  IMAD.WIDE R24, R2.reuse, 0x2, R22 ;  /* 0x0000000202187825 */ /* 0x040fe200078e0216 */
[----:B------:R-:W5:Y:S03]  /*67c0*/  LDG.E.U16 R20, desc[UR12][R14.64] ;  /* 0x0000000c0e147981 */ /* 0x000f66000c1e1500 */
[C---:B------:R-:W-:Y:S01]  /*67d0*/  IMAD.WIDE R26, R2.reuse, 0x2, R26 ;  /* 0x00000002021a7825 */ /* 0x040fe200078e021a */
[----:B------:R-:W4:Y:S03]  /*67e0*/  LDG.E.U16 R23, desc[UR12][R16.64] ;  /* 0x0000000c10177981 */ /* 0x000f26000c1e1500 */
[C---:B0-----:R-:W-:Y:S01]  /*67f0*/  IMAD.WIDE R4, R2.reuse, 0x2, R220 ;  /* 0x0000000202047825 */ /* 0x041fe200078e02dc */
[----:B------:R0:W5:Y:S03]  /*6800*/  LDG.E.U16 R42, desc[UR12][R24.64] ;  /* 0x0000000c182a7981 */ /* 0x000166000c1e1500 */
[C---:B------:R-:W-:Y:S01]  /*6810*/  IMAD.WIDE R28, R2.reuse, 0x2, R28 ;  /* 0x00000002021c7825 */ /* 0x040fe200078e021c */
[----:B------:R-:W5:Y:S03]  /*6820*/  LDG.E.U16 R44, desc[UR12][R26.64] ;  /* 0x0000000c1a2c7981 */ /* 0x000f66000c1e1500 */
[C---:B------:R-:W-:Y:S01]  /*6830*/  IMAD.WIDE R30, R2.reuse, 0x2, R30 ;  /* 0x00000002021e7825 */ /* 0x040fe200078e021e */
[----:B------:R0:W5:Y:S03]  /*6840*/  LDG.E.U16 R22, desc[UR12][R4.64] ;  /* 0x0000000c04167981 */ /* 0x000166000c1e1500 */
[C---:B-1----:R-:W-:Y:S01]  /*6850*/  IMAD.WIDE R8, R2.reuse, 0x2, R52 ;  /* 0x0000000202087825 */ /* 0x042fe200078e0234 */
[----:B------:R1:W5:Y:S03]  /*6860*/  LDG.E.U16 R46, desc[UR12][R28.64] ;  /* 0x0000000c1c2e7981 */ /* 0x000366000c1e1500 */
[C---:B0-----:R-:W-:Y:S01]  /*6870*/  IMAD.WIDE R24, R2.reuse, 0x2, R32 ;  /* 0x0000000202187825 */ /* 0x041fe200078e0220 */
[----:B------:R0:W5:Y:S03]  /*6880*/  LDG.E.U16 R47, desc[UR12][R30.64] ;  /* 0x0000000c1e2f7981 */ /* 0x000166000c1e1500 */
[C---:B------:R-:W-:Y:S01]  /*6890*/  IMAD.WIDE R14, R2.reuse, 0x2, R48 ;  /* 0x00000002020e7825 */ /* 0x040fe200078e0230 */
[----:B------:R-:W5:Y:S03]  /*68a0*/  LDG.E.U16 R37, desc[UR12][R8.64] ;  /* 0x0000000c08257981 */ /* 0x000f66000c1e1500 */
[C---:B------:R-:W-:Y:S01]  /*68b0*/  IMAD.WIDE R32, R2.reuse, 0x2, R250 ;  /* 0x0000000202207825 */ /* 0x040fe200078e02fa */
[----:B------:R-:W5:Y:S03]  /*68c0*/  LDG.E.U16 R48, desc[UR12][R24.64] ;  /* 0x0000000c18307981 */ /* 0x000f66000c1e1500 */
[C---:B------:R-:W-:Y:S01]  /*68d0*/  IMAD.WIDE R16, R2.reuse, 0x2, R38 ;  /* 0x0000000202107825 */ /* 0x040fe200078e0226 */
[----:B------:R0:W5:Y:S03]  /*68e0*/  LDG.E.U16 R49, desc[UR12][R32.64] ;  /* 0x0000000c20317981 */ /* 0x000166000c1e1500 */
[C---:B------:R-:W-:Y:S01]  /*68f0*/  IMAD.WIDE R4, R2.reuse, 0x2, R50 ;  /* 0x0000000202047825 */ /* 0x040fe200078e0232 */
[----:B------:R0:W5:Y:S03]  /*6900*/  LDG.E.U16 R38, desc[UR12][R14.64] ;  /* 0x0000000c0e267981 */ /* 0x000166000c1e1500 */
[C---:B------:R-:W-:Y:S01]  /*6910*/  IMAD.WIDE R6, R2.reuse, 0x2, R40 ;  /* 0x0000000202067825 */ /* 0x040fe200078e0228 */
[----:B------:R0:W5:Y:S03]  /*6920*/  LDG.E.U16 R39, desc[UR12][R16.64] ;  /* 0x0000000c10277981 */ /* 0x000166000c1e1500 */
[C---:B------:R-:W-:Y:S01]  /*6930*/  IMAD.WIDE R18, R2.reuse, 0x2, R34 ;  /* 0x0000000202127825 */ /* 0x040fe200078e0222 */
[----:B------:R-:W5:Y:S03]  /*6940*/  LDG.E.U16 R40, desc[UR12][R4.64] ;  /* 0x0000000c04287981 */ /* 0x000f66000c1e1500 */
[C---:B-1----:R-:W-:Y:S01]  /*6950*/  IMAD.WIDE R28, R2.reuse, 0x2, R248 ;  /* 0x00000002021c7825 */ /* 0x042fe200078e02f8 */
[----:B------:R-:W5:Y:S03]  /*6960*/  LDG.E.U16 R41, desc[UR12][R6.64] ;  /* 0x0000000c06297981 */ /* 0x000f66000c1e1500 */
[C---:B0-----:R-:W-:Y:S01]  /*6970*/  IMAD.WIDE R30, R2.reuse, 0x2, R246 ;  /* 0x00000002021e7825 */ /* 0x041fe200078e02f6 */
[----:B------:R0:W5:Y:S03]  /*6980*/  LDG.E.U16 R43, desc[UR12][R18.64] ;  /* 0x0000000c122b7981 */ /* 0x000166000c1e1500 */
[C---:B------:R-:W-:Y:S01]  /*6990*/  IMAD.WIDE R32, R2.reuse, 0x2, R232 ;  /* 0x0000000202207825 */ /* 0x040fe200078e02e8 */
[----:B------:R-:W5:Y:S03]  /*69a0*/  LDG.E.U16 R28, desc[UR12][R28.64] ;  /* 0x0000000c1c1c7981 */ /* 0x000f66000c1e1500 */
        /* <DEDUP_REMOVED lines=10> */
[C---:B0-----:R-:W-:Y:S01]  /*6a50*/  IMAD.WIDE R18, R2.reuse, 0x2, R236 ;  /* 0x0000000202127825 */ /* 0x041fe200078e02ec */
[----:B------:R-:W5:Y:S03]  /*6a60*/  LDG.E.U16 R14, desc[UR12][R14.64] ;  /* 0x0000000c0e0e7981 */ /* 0x000f66000c1e1500 */
[C---:B------:R-:W-:Y:S01]  /*6a70*/  IMAD.WIDE R8, R2.reuse, 0x2, R234 ;  /* 0x0000000202087825 */ /* 0x040fe200078e02ea */
[----:B------:R-:W5:Y:S03]  /*6a80*/  LDG.E.U16 R16, desc[UR12][R16.64] ;  /* 0x0000000c10107981 */ /* 0x000f66000c1e1500 */
[C---:B------:R-:W-:Y:S01]  /*6a90*/  IMAD.WIDE R4, R2.reuse, 0x2, R226 ;  /* 0x0000000202047825 */ /* 0x040fe200078e02e2 */
[----:B------:R-:W5:Y:S03]  /*6aa0*/  LDG.E.U16 R19, desc[UR12][R18.64] ;  /* 0x0000000c12137981 */ /* 0x000f66000c1e1500 */
[----:B------:R-:W-:Y:S01]  /*6ab0*/  IMAD.WIDE R6, R2, 0x2, R224 ;  /* 0x0000000202067825 */ /* 0x000fe200078e02e0 */
[----:B------:R-:W5:Y:S04]  /*6ac0*/  LDG.E.U16 R9, desc[UR12][R8.64] ;  /* 0x0000000c08097981 */ /* 0x000f68000c1e1500 */
[----:B------:R-:W5:Y:S04]  /*6ad0*/  LDG.E.U16 R5, desc[UR12][R4.64] ;  /* 0x0000000c04057981 */ /* 0x000f68000c1e1500 */
[----:B------:R-:W5:Y:S01]  /*6ae0*/  LDG.E.U16 R7, desc[UR12][R6.64] ;  /* 0x0000000c06077981 */ /* 0x000f62000c1e1500 */
[----:B------:R-:W-:-:S02]  /*6af0*/  LOP3.LUT R51, R134, 0x10, RZ, 0x3c, !PT ;  /* 0x0000001086337812 */ /* 0x000fc400078e3cff */
[----:B------:R-:W-:Y:S01]  /*6b00*/  LOP3.LUT R50, R134, 0x20, RZ, 0x3c, !PT ;  /* 0x0000002086327812 */ /* 0x000fe200078e3cff */
[----:B------:R-:W-:Y:S01]  /*6b10*/  STS.U16 [R134+UR4+0xb000], R21 ;  /* 0x00b0001586007988 */ /* 0x000fe20008000404 */
[----:B------:R-:W-:Y:S02]  /*6b20*/  UMOV UR66, 0x1 ;  /* 0x0000000100427882 */ /* 0x000fe40000000000 */
[----:B------:R-:W-:-:S04]  /*6b30*/  @!UP1 UIADD3 UR66, UPT, UPT, -UR66, 0x100000, URZ ;  /* 0x0010000042429890 */ /* 0x000fc8000fffe1ff */
[----:B------:R-:W-:Y:S02]  /*6b40*/  @!UP1 USHF.L.U32 UR67, UR66, 0xb, URZ ;  /* 0x0000000b42439899 */ /* 0x000fe400080006ff */
[----:B------:R-:W-:Y:S01]  /*6b50*/  @!UP1 USHF.L.U32 UR66, UR66, 0x1, URZ ;  /* 0x0000000142429899 */ /* 0x000fe200080006ff */
[----:B------:R-:W-:Y:S01]  /*6b60*/  VOTEU.ALL UP3, P6 ;  /* 0x0000000000ff7886 */ /* 0x000fe20003060000 */
[----:B--2---:R-:W-:Y:S04]  /*6b70*/  STS.U16 [R134+UR4+0xa000], R11 ;  /* 0x00a0000b86007988 */ /* 0x004fe80008000404 */
[----:B---3--:R-:W-:Y:S04]  /*6b80*/  STS.U16 [R134+UR4+0xb400], R45 ;  /* 0x00b4002d86007988 */ /* 0x008fe80008000404 */
[----:B----4-:R-:W-:Y:S04]  /*6b90*/  STS.U16 [R134+UR4+0xa400], R23 ;  /* 0x00a4001786007988 */ /* 0x010fe80008000404 */
[----:B------:R-:W-:Y:S04]  /*6ba0*/  STS.U16 [R51+UR4+0xa080], R10 ;  /* 0x00a0800a33007988 */ /* 0x000fe80008000404 */
[----:B-----5:R-:W-:Y:S04]  /*6bb0*/  STS.U16 [R51+UR4+0xb080], R20 ;  /* 0x00b0801433007988 */ /* 0x020fe80008000404 */
[----:B------:R-:W-:Y:S04]  /*6bc0*/  STS.U16 [R51+UR4+0xa480], R42 ;  /* 0x00a4802a33007988 */ /* 0x000fe80008000404 */
[----:B------:R0:W-:Y:S04]  /*6bd0*/  STS.U16 [R51+UR4+0xb480], R44 ;  /* 0x00b4802c33007988 */ /* 0x0001e80008000404 */
[----:B------:R-:W-:Y:S04]  /*6be0*/  STS.U16 [R50+UR4+0xa100], R22 ;  /* 0x00a1001632007988 */ /* 0x000fe80008000404 */
[----:B------:R-:W-:Y:S01]  /*6bf0*/  STS.U16 [R50+UR4+0xb100], R36 ;  /* 0x00b1002432007988 */ /* 0x000fe20008000404 */
[----:B0-----:R-:W-:-:S03]  /*6c00*/  LOP3.LUT R51, R134, 0x30, RZ, 0x3c, !PT ;  /* 0x0000003086337812 */ /* 0x001fc600078e3cff */
[----:B------:R-:W-:Y:S04]  /*6c10*/  STS.U16 [R50+UR4+0xa500], R46 ;  /* 0x00a5002e32007988 */ /* 0x000fe80008000404 */
[----:B------:R0:W-:Y:S04]  /*6c20*/  STS.U16 [R50+UR4+0xb500], R47 ;  /* 0x00b5002f32007988 */ /* 0x0001e80008000404 */
[----:B------:R1:W-:Y:S04]  /*6c30*/  STS.U16 [R51+UR4+0xa180], R37 ;  /* 0x00a1802533007988 */ /* 0x0003e80008000404 */
[----:B------:R1:W-:Y:S01]  /*6c40*/  STS.U16 [R51+UR4+0xb180], R38 ;  /* 0x00b1802633007988 */ /* 0x0003e20008000404 */
[----:B0-----:R-:W-:-:S03]  /*6c50*/  LOP3.LUT R50, R134, 0x40, RZ, 0x3c, !PT ;  /* 0x0000004086327812 */ /* 0x001fc600078e3cff */
[----:B------:R1:W-:Y:S04]  /*6c60*/  STS.U16 [R51+UR4+0xa580], R48 ;  /* 0x00a5803033007988 */ /* 0x0003e80008000404 */
        /* <DEDUP_REMOVED lines=17> */
[----:B------:R0:W-:Y:S06]  /*6d80*/  MEMBAR.ALL.CTA ;  /* 0x0000000000007992 */ /* 0x0001ec0000008000 */
[----:B0-----:R-:W-:Y:S04]  /*6d90*/  FENCE.VIEW.ASYNC.S ;  /* 0x00000000000073c6 */ /* 0x001fe80000000000 */
[----:B------:R-:W0:Y:S02]  /*6da0*/  FENCE.VIEW.ASYNC.S ;  /* 0x00000000000073c6 */ /* 0x000e240000000000 */
[----:B0-----:R1:W0:Y:S02]  /*6db0*/  @!UP3 SYNCS.EXCH.64 URZ, [UR4+0xe010], UR66 ;  /* 0x00e0104204ffb5b2 */ /* 0x0012240008000100 */
[----:B0-----:R-:W-:Y:S06]  /*6dc0*/  BAR.SYNC.DEFER_BLOCKING 0x0 ;  /* 0x0000000000007b1d */ /* 0x001fec0000010000 */
[----:B-1----:R-:W-:Y:S05]  /*6dd0*/  BRA.U UP2, `(.L_x_16) ;  /* 0x0000000102c07547 */ /* 0x002fea000b800000 */
[----:B------:R-:W-:Y:S01]  /*6de0*/  R2UR UR76, R152 ;  /* 0x00000000984c72ca */ /* 0x000fe200000e0000 */
[----:B------:R-:W-:Y:S01]  /*6df0*/  UMOV UR11, 0x40004040 ;  /* 0x40004040000b7882 */ /* 0x000fe20000000000 */
[----:B------:R-:W-:Y:S01]  /*6e00*/  R2UR UR77, R153 ;  /* 0x00000000994d72ca */ /* 0x000fe200000e0000 */
[----:B------:R-:W-:Y:S01]  /*6e10*/  UMOV UR66, 0x0 ;  /* 0x0000000000427882 */ /* 0x000fe20000000000 */
[----:B------:R-:W-:Y:S01]  /*6e20*/  UMOV UR67, 0x4048490 ;  /* 0x0404849000437882 */ /* 0x000fe20000000000 */
[----:B------:R-:W-:Y:S01]  /*6e30*/  UMOV UR69, 0x40004040 ;  /* 0x4000404000457882 */ /* 0x000fe20000000000 */
[----:B------:R-:W-:Y:S01]  /*6e40*/  UMOV UR72, 0x0 ;  /* 0x0000000000487882 */ /* 0x000fe20000000000 */
[----:B------:R0:W-:Y:S01]  /*6e50*/  UTCHMMA gdesc[UR10], gdesc[UR68], tmem[UR7], tmem[UR66], idesc[UR67], !UPT ;  /* 0x00ff42440a0075ea */ /* 0x0001e2000f800007 */
[----:B------:R-:W-:Y:S01]  /*6e60*/  UMOV UR73, 0x4048490 ;  /* 0x0404849000497882 */ /* 0x000fe20000000000 */
[----:B------:R-:W-:Y:S01]  /*6e70*/  ELECT P0, URZ, PT ;  /* 0x0000000000ff782f */ /* 0x000fe20003800000 */
[----:B------:R1:W-:Y:S01]  /*6e80*/  UTCHMMA gdesc[UR14], gdesc[UR16], tmem[UR7], tmem[UR72], idesc[UR73], UPT ;  /* 0x00ff48100e0075ea */ /* 0x0003e2000b800007 */
[----:B------:R-:W-:Y:S01]  /*6e90*/  UMOV UR74, 0x0 ;  /* 0x00000000004a7882 */ /* 0x000fe20000000000 */
[----:B------:R-:W-:Y:S01]  /*6ea0*/  UMOV UR75, 0x4048490 ;  /* 0x04048490004b7882 */ /* 0x000fe20000000000 */
[----:B------:R-:W-:Y:S01]  /*6eb0*/  MOV R4, UR4 ;  /* 0x0000000400047c02 */ /* 0x000fe20008000f00 */
[----:B------:R-:W-:Y:S01]  /*6ec0*/  IMAD.MOV.U32 R5, RZ, RZ, RZ ;  /* 0x000000ffff057224 */ /* 0x000fe200078e00ff */
[----:B------:R2:W-:Y:S01]  /*6ed0*/  UTCHMMA gdesc[UR18], gdesc[UR76], tmem[UR7], tmem[UR74], idesc[UR75], UPT ;  /* 0x00ff4a4c120075ea */ /* 0x0005e2000b800007 */
[----:B0-----:R-:W-:-:S02]  /*6ee0*/  R2UR UR66, R146 ;  /* 0x00000000924272ca */ /* 0x001fc400000e0000 */
[----:B------:R-:W-:Y:S01]  /*6ef0*/  VIADD R4, R4, 0xe010 ;  /* 0x0000e01004047836 */ /* 0x000fe20000000000 */
[----:B------:R-:W-:Y:S02]  /*6f00*/  R2UR UR67, R147 ;  /* 0x00000000934372ca */ /* 0x000fe400000e0000 */
[----:B-1----:R-:W-:Y:S02]  /*6f10*/  R2UR UR72, R144 ;  /* 0x00000000904872ca */ /* 0x002fe400000e0000 */
[----:B------:R-:W-:Y:S02]  /*6f20*/  R2UR UR73, R145 ;  /* 0x00000000914972ca */ /* 0x000fe400000e0000 */
[----:B--2---:R-:W-:Y:S01]  /*6f30*/  R2UR UR74, R150 ;  /* 0x00000000964a72ca */ /* 0x004fe200000e0000 */
[----:B------:R-:W-:Y:S01]  /*6f40*/  UMOV UR76, 0x0 ;  /* 0x00000000004c7882 */ /* 0x000fe20000000000 */
[----:B------:R-:W-:Y:S01]  /*6f50*/  R2UR UR75, R151 ;  /* 0x00000000974b72ca */ /* 0x000fe200000e0000 */
[----:B------:R-:W-:Y:S01]  /*6f60*/  UMOV UR77, 0x4048490 ;  /* 0x04048490004d7882 */ /* 0x000fe20000000000 */
[----:B------:R-:W-:-:S03]  /*6f70*/  @P0 MOV R4, R4 ;  /* 0x0000000400040202 */ /* 0x000fc60000000f00 */
[----:B------:R0:W-:Y:S01]  /*6f80*/  UTCHMMA gdesc[UR20], gdesc[UR66], tmem[UR7], tmem[UR76], idesc[UR77], UPT ;  /* 0x00ff4c42140075ea */ /* 0x0001e2000b800007 */
[----:B------:R-:W-:Y:S01]  /*6f90*/  @P0 R2UR UR11, R4 ;  /* 0x00000000040b02ca */ /* 0x000fe200000e0000 */
[----:B0-----:R-:W-:Y:S01]  /*6fa0*/  UMOV UR66, 0x0 ;  /* 0x0000000000427882 */ /* 0x001fe20000000000 */
[----:B------:R-:W-:Y:S02]  /*6fb0*/  UMOV UR67, 0x4048490 ;  /* 0x0404849000437882 */ /* 0x000fe40000000000 */
[----:B------:R0:W-:Y:S02]  /*6fc0*/  UTCHMMA gdesc[UR22], gdesc[UR72], tmem[UR7], tmem[UR66], idesc[UR67], UPT ;  /* 0x00ff4248160075ea */ /* 0x0001e4000b800007 */
[----:B0-----:R-:W-:Y:S01]  /*6fd0*/  UMOV UR72, 0x0 ;  /* 0x0000000000487882 */ /* 0x001fe20000000000 */
[----:B------:R-:W-:Y:S02]  /*6fe0*/  UMOV UR73, 0x4048490 ;  /* 0x0404849000497882 */ /* 0x000fe40000000000 */
[----:B------:R0:W-:Y:S01]  /*6ff0*/  UTCHMMA gdesc[UR24], gdesc[UR74], tmem[UR7], tmem[UR72], idesc[UR73], UPT ;  /* 0x00ff484a180075ea */ /* 0x0001e2000b800007 */
[----:B------:R1:W-:Y:S01]  /*7000*/  UTCHMMA gdesc[UR26], gdesc[UR46], tmem[UR7], tmem[UR66], idesc[UR67], UPT ;  /* 0x00ff422e1a0075ea */ /* 0x0003e2000b800007 */
[----:B------:R1:W-:Y:S01]  /*7010*/  UTCHMMA gdesc[UR28], gdesc[UR48], tmem[UR7], tmem[UR72], idesc[UR73], UPT ;  /* 0x00ff48301c0075ea */ /* 0x0003e2000b800007 */
[----:B0-----:R-:W-:Y:S01]  /*7020*/  UMOV UR74, 0x0 ;  /* 0x00000000004a7882 */ /* 0x001fe20000000000 */
[----:B------:R-:W-:-:S02]  /*7030*/  UMOV UR75, 0x4048490 ;  /* 0x04048490004b7882 */ /* 0x000fc40000000000 */
[----:B------:R1:W-:Y:S01]  /*7040*/  UTCHMMA gdesc[UR30], gdesc[UR50], tmem[UR7], tmem[UR74], idesc[UR75], UPT ;  /* 0x00ff4a321e0075ea */ /* 0x0003e2000b800007 */
[----:B------:R1:W-:Y:S01]  /*7050*/  UTCHMMA gdesc[UR32], gdesc[UR52], tmem[UR7], tmem[UR76], idesc[UR77], UPT ;  /* 0x00ff4c34200075ea */ /* 0x0003e2000b800007 */
[----:B------:R1:W-:Y:S01]  /*7060*/  UTCHMMA gdesc[UR34], gdesc[UR54], tmem[UR7], tmem[UR66], idesc[UR67], UPT ;  /* 0x00ff4236220075ea */ /* 0x0003e2000b800007 */
[----:B------:R1:W-:Y:S01]  /*7070*/  UTCHMMA gdesc[UR36], gdesc[UR56], tmem[UR7], tmem[UR72], idesc[UR73], UPT ;  /* 0x00ff4838240075ea */ /* 0x0003e2000b800007 */
[----:B------:R1:W-:Y:S01]  /*7080*/  UTCHMMA gdesc[UR38], gdesc[UR58], tmem[UR7], tmem[UR66], idesc[UR67], UPT ;  /* 0x00ff423a260075ea */ /* 0x0003e2000b800007 */
[----:B------:R1:W-:Y:S01]  /*7090*/  UTCHMMA gdesc[UR40], gdesc[UR60], tmem[UR7], tmem[UR72], idesc[UR73], UPT ;  /* 0x00ff483c280075ea */ /* 0x0003e2000b800007 */
[----:B------:R1:W-:Y:S01]  /*70a0*/  UTCHMMA gdesc[UR42], gdesc[UR62], tmem[UR7], tmem[UR74], idesc[UR75], UPT ;  /* 0x00ff4a3e2a0075ea */ /* 0x0003e2000b800007 */
[----:B------:R1:W-:Y:S01]  /*70b0*/  UTCHMMA gdesc[UR44], gdesc[UR64], tmem[UR7], tmem[UR76], idesc[UR77], UPT ;  /* 0x00ff4c402c0075ea */ /* 0x0003e2000b800007 */
[----:B------:R1:W-:Y:S01]  /*70c0*/  UTCBAR [UR11], URZ ;  /* 0x000000ff0b0073e9 */ /* 0x0003e200080000ff */
[----:B------:R-:W-:Y:S01]  /*70d0*/  NOP ;  /* 0x0000000000007918 */ /* 0x000fe20000000000 */
.L_x_16:
[----:B------:R-:W0:Y:S01]  /*70e0*/  SYNCS.PHASECHK.TRANS64.TRYWAIT P0, [UR4+0xe010], RZ ;  /* 0x00e010ffff0075a7 */ /* 0x000e220008001104 */
[----:B------:R-:W-:Y:S01]  /*70f0*/  IADD3 R14, P1, PT, R243, R136, RZ ;  /* 0x00000088f30e7210 */ /* 0x000fe20007f3e0ff */
[----:B0-----:R-:W-:-:S12]  /*7100*/  @!P0 BRA `(.L_x_17) ;  /* 0x0000006000ec8947 */ /* 0x001fd80003800000 */
.L_x_25:
[----:B------:R-:W-:Y:S01]  /*7110*/  BAR.SYNC.DEFER_BLOCKING 0x0 ;  /* 0x0000000000007b1d */ /* 0x000fe20000010000 */
[----:B------:R-:W-:Y:S02]  /*7120*/  IADD3.X R15, PT, PT, RZ, R137, RZ, P1, !PT ;  /* 0x00000089ff0f7210 */ /* 0x000fe40000ffe4ff */
[C---:B------:R-:W-:Y:S02]  /*7130*/  IADD3 R18, P4, PT, R14.reuse, 0x12, RZ ;  /* 0x000000120e127810 */ /* 0x040fe40007f9e0ff */
[C---:B------:R-:W-:Y:S01]  /*7140*/  IADD3 R16, P1, PT, R14.reuse, 0x10, RZ ;  /* 0x000000100e107810 */ /* 0x040fe20007f3e0ff */
[----:B-1----:R-:W0:Y:S01]  /*7150*/  LDCU UR11, c[0x0][0x3a8] ;  /* 0x00007500ff0b77ac */ /* 0x002e220008000800 */
[C---:B------:R-:W-:Y:S01]  /*7160*/  IADD3 R20, P2, PT, R14.reuse, 0x13, RZ ;  /* 0x000000130e147810 */ /* 0x040fe20007f5e0ff */
[----:B------:R-:W-:Y:S01]  /*7170*/  LDTM.16dp32bit_t0_t15.x8 R4, tmem[UR6+0x100000] ;  /* 0x10000006000479ee */ /* 0x000fe20008980000 */
[----:B------:R-:W0:Y:S01]  /*7180*/  LDTM.16dp32bit_t16_t31.x8 R4, tmem[UR6+0x100008] ;  /* 0x10000806000479ee */ /* 0x000e2200089a0000 */
[----:B------:R-:W-:Y:S01]  /*7190*/  IADD3 R22, P3, PT, R14, 0x14, RZ ;  /* 0x000000140e167810 */ /* 0x000fe20007f7e0ff */
[--C-:B------:R-:W-:Y:S01]  /*71a0*/  IMAD.X R19, RZ, RZ, R15.reuse, P4 ;  /* 0x000000ffff137224 */ /* 0x100fe200020e060f */
[----:B------:R-:W-:Y:S01]  /*71b0*/  ISETP.GT.U32.AND P5, PT, R18, R135, PT ;  /* 0x000000871200720c */ /* 0x000fe20003fa4070 */
[----:B------:R-:W-:Y:S01]  /*71c0*/  IMAD.X R17, RZ, RZ, R15, P1 ;  /* 0x000000ffff117224 */ /* 0x000fe200008e060f */
[----:B------:R-:W-:-:S02]  /*71d0*/  IADD3 R18, P4, PT, R14, 0x15, RZ ;  /* 0x000000150e127810 */ /* 0x000fc40007f9e0ff */
[----:B------:R-:W-:Y:S02]  /*71e0*/  ISETP.GT.U32.AND P0, PT, R20, R135, PT ;  /* 0x000000871400720c */ /* 0x000fe40003f04070 */
[----:B------:R-:W-:Y:S01]  /*71f0*/  IADD3.X R21, PT, PT, RZ, R15, RZ, P2, !PT ;  /* 0x0000000fff157210 */ /* 0x000fe200017fe4ff */
[--C-:B------:R-:W-:Y:S01]  /*7200*/  IMAD.X R23, RZ, RZ, R15.reuse, P4 ;  /* 0x000000ffff177224 */ /* 0x100fe200020e060f */
[-C--:B------:R-:W-:Y:S01]  /*7210*/  ISETP.GT.U32.AND P1, PT, R22, R135.reuse, PT ;  /* 0x000000871600720c */ /* 0x080fe20003f24070 */
[----:B------:R-:W-:Y:S01]  /*7220*/  IMAD.X R22, RZ, RZ, R15, P3 ;  /* 0x000000ffff167224 */ /* 0x000fe200018e060f */
[----:B------:R-:W-:Y:S02]  /*7230*/  IADD3 R20, P2, PT, R14, 0x16, RZ ;  /* 0x000000160e147810 */ /* 0x000fe40007f5e0ff */
[CC--:B------:R-:W-:Y:S01]  /*7240*/  ISETP.GT.U32.AND P3, PT, R16.reuse, R135.reuse, PT ;  /* 0x000000871000720c */ /* 0x0c0fe20003f64070 */
[----:B------:R-:W1:Y:S01]  /*7250*/  @!P6 SYNCS.CCTL.IV [UR4+0xe010] ;  /* 0x00e01000ff00e9b1 */ /* 0x000e620008000004 */
[----:B------:R-:W-:Y:S01]  /*7260*/  ISETP.GE.U32.AND P4, PT, R16, R135, PT ;  /* 0x000000871000720c */ /* 0x000fe20003f86070 */
[----:B------:R-:W-:Y:S01]  /*7270*/  NOP ;  /* 0x0000000000007918 */ /* 0x000fe20000000000 */
[----:B------:R-:W-:-:S02]  /*7280*/  IADD3.X R16, PT, PT, RZ, R15, RZ, P2, !PT ;  /* 0x0000000fff107210 */ /* 0x000fc400017fe4ff */
[----:B------:R-:W-:Y:S02]  /*7290*/  IADD3 R14, P2, PT, R14, 0x17, RZ ;  /* 0x000000170e0e7810 */ /* 0x000fe40007f5e0ff */
[----:B------:R-:W-:Y:S01]  /*72a0*/  ISETP.GT.U32.AND.EX P3, PT, R17, RZ, PT, P3 ;  /* 0x000000ff1100720c */ /* 0x000fe20003f64130 */
[----:B0-----:R-:W-:Y:S01]  /*72b0*/  FMUL R4, R4, UR11 ;  /* 0x0000000b04047c20 */ /* 0x001fe20008400000 */
[----:B------:R-:W-:Y:S01]  /*72c0*/  FMUL R5, R5, UR11 ;  /* 0x0000000b05057c20 */ /* 0x000fe20008400000 */
[----:B------:R-:W-:Y:S01]  /*72d0*/  FMUL R6, R6, UR11 ;  /* 0x0000000b06067c20 */ /* 0x000fe20008400000 */
[----:B------:R-:W-:Y:S01]  /*72e0*/  ISETP.GE.U32.AND.EX P4, PT, R17, RZ, PT, P4 ;  /* 0x000000ff1100720c */ /* 0x000fe20003f86140 */
[----:B------:R-:W-:Y:S01]  /*72f0*/  FMUL R7, R7, UR11 ;  /* 0x0000000b07077c20 */ /* 0x000fe20008400000 */
[----:B------:R-:W-:Y:S01]  /*7300*/  ISETP.GT.U32.AND.EX P5, PT, R19, RZ, PT, P5 ;  /* 0x000000ff1300720c */ /* 0x000fe20003fa4150 */
[----:B------:R-:W-:Y:S01]  /*7310*/  IMAD.X R15, RZ, RZ, R15, P2 ;  /* 0x000000ffff0f7224 */ /* 0x000fe200010e060f */
[----:B------:R-:W-:Y:S01]  /*7320*/  FSEL R4, R4, -INF , !P3 ;  /* 0xff80000004047808 */ /* 0x000fe20005800000 */
[----:B------:R-:W-:Y:S01]  /*7330*/  FMUL R8, R8, UR11 ;  /* 0x0000000b08087c20 */ /* 0x000fe20008400000 */
[----:B------:R-:W-:Y:S01]  /*7340*/  ISETP.GT.U32.AND.EX P0, PT, R21, RZ, PT, P0 ;  /* 0x000000ff1500720c */ /* 0x000fe20003f04100 */
[----:B------:R-:W-:Y:S01]  /*7350*/  FMUL R9, R9, UR11 ;  /* 0x0000000b09097c20 */ /* 0x000fe20008400000 */
[-C--:B------:R-:W-:Y:S01]  /*7360*/  ISETP.GT.U32.AND P2, PT, R18, R135.reuse, PT ;  /* 0x000000871200720c */ /* 0x080fe20003f44070 */
[----:B------:R-:W-:Y:S01]  /*7370*/  FMUL R10, R10, UR11 ;  /* 0x0000000b0a0a7c20 */ /* 0x000fe20008400000 */
[----:B------:R-:W-:Y:S01]  /*7380*/  ISETP.GT.U32.AND P3, PT, R20, R135, PT ;  /* 0x000000871400720c */ /* 0x000fe20003f64070 */
[----:B------:R-:W-:Y:S01]  /*7390*/  FMUL R11, R11, UR11 ;  /* 0x0000000b0b0b7c20 */ /* 0x000fe20008400000 */
[----:B------:R-:W-:Y:S01]  /*73a0*/  FSEL R5, R5, -INF , !P4 ;  /* 0xff80000005057808 */ /* 0x000fe20006000000 */
[----:B------:R-:W-:Y:S01]  /*73b0*/  IMAD.U32 R21, R13, -0x80000000, RZ ;  /* 0x800000000d157824 */ /* 0x000fe200078e00ff */
[----:B------:R-:W-:-:S02]  /*73c0*/  ISETP.GT.U32.AND.EX P1, PT, R22, RZ, PT, P1 ;  /* 0x000000ff1600720c */ /* 0x000fc40003f24110 */
[----:B------:R-:W-:Y:S02]  /*73d0*/  FSEL R6, R6, -INF , !P5 ;  /* 0xff80000006067808 */ /* 0x000fe40006800000 */
[----:B------:R-:W-:Y:S02]  /*73e0*/  ISETP.GT.U32.AND P4, PT, R14, R135, PT ;  /* 0x000000870e00720c */ /* 0x000fe40003f84070 */
[----:B------:R-:W-:Y:S01]  /*73f0*/  FSEL R14, R7, -INF , !P0 ;  /* 0xff800000070e7808 */ /* 0x000fe20004000000 */
[----:B-1----:R-:W0:Y:S01]  /*7400*/  SYNCS.PHASECHK.TRANS64.TRYWAIT P0, [R12+URZ], R21 ;  /* 0x000000150c0075a7 */ /* 0x002e2200080011ff */
[----:B------:R-:W-:Y:S02]  /*7410*/  ISETP.GT.U32.AND.EX P2, PT, R23, RZ, PT, P2 ;  /* 0x000000ff1700720c */ /* 0x000fe40003f44120 */
[----:B------:R-:W-:Y:S02]  /*7420*/  ISETP.GT.U32.AND.EX P3, PT, R16, RZ, PT, P3 ;  /* 0x000000ff1000720c */ /* 0x000fe40003f64130 */
[----:B------:R-:W-:-:S02]  /*7430*/  FSEL R8, R8, -INF , !P1 ;  /* 0xff80000008087808 */ /* 0x000fc40004800000 */
[----:B------:R-:W-:Y:S02]  /*7440*/  FMNMX3 R7, R4, R5, R6, !PT ;  /* 0x0000000504077276 */ /* 0x000fe40007800006 */
[----:B------:R-:W-:Y:S02]  /*7450*/  ISETP.GT.U32.AND.EX P4, PT, R15, RZ, PT, P4 ;  /* 0x000000ff0f00720c */ /* 0x000fe40003f84140 */
[----:B------:R-:W-:Y:S02]  /*7460*/  FSEL R16, R9, -INF , !P2 ;  /* 0xff80000009107808 */ /* 0x000fe40005000000 */
[----:B------:R-:W-:Y:S02]  /*7470*/  FSEL R10, R10, -INF , !P3 ;  /* 0xff8000000a0a7808 */ /* 0x000fe40005800000 */
[----:B------:R-:W-:Y:S02]  /*7480*/  FMNMX3 R7, R7, R14, R8, !PT ;  /* 0x0000000e07077276 */ /* 0x000fe40007800008 */
[----:B------:R-:W-:-:S02]  /*7490*/  FSEL R18, R11, -INF , !P4 ;  /* 0xff8000000b127808 */ /* 0x000fc40006000000 */
[----:B------:R-:W-:-:S04]  /*74a0*/  FMNMX3 R7, R7, R16, R10, !PT ;  /* 0x0000001007077276 */ /* 0x000fc8000780000a */
[----:B------:R-:W-:-:S05]  /*74b0*/  FMNMX R9, R18, R7, !PT ;  /* 0x0000000712097209 */ /* 0x000fca0007800000 */
[----:B------:R-:W1:Y:S02]  /*74c0*/  SHFL.BFLY PT, R133, R9, 0x10, 0x1f ;  /* 0x0e001f0009857f89 */ /* 0x000e6400000e0000 */
[----:B-1----:R-:W-:-:S05]  /*74d0*/  FMNMX3 R133, R9, R133, R0, !PT ;  /* 0x0000008509857276 */ /* 0x002fca0007800000 */
[--C-:B------:R-:W-:Y:S01]  /*74e0*/  FADD R4, R4, -R133.reuse ;  /* 0x8000008504047221 */ /* 0x100fe20000000000 */
[--C-:B------:R-:W-:Y:S01]  /*74f0*/  FADD R5, R5, -R133.reuse ;  /* 0x8000008505057221 */ /* 0x100fe20000000000 */
[--C-:B------:R-:W-:Y:S01]  /*7500*/  FADD R6, R6, -R133.reuse ;  /* 0x8000008506067221 */ /* 0x100fe20000000000 */
[--C-:B------:R-:W-:Y:S01]  /*7510*/  FADD R14, R14, -R133.reuse ;  /* 0x800000850e0e7221 */ /* 0x100fe20000000000 */
[----:B------:R-:W-:Y:S01]  /*7520*/  FMUL R4, R4, 1.4426950216293334961 ;  /* 0x3fb8aa3b04047820 */ /* 0x000fe20000400000 */
[----:B------:R-:W-:Y:S01]  /*7530*/  FMUL R7, R5, 1.4426950216293334961 ;  /* 0x3fb8aa3b05077820 */ /* 0x000fe20000400000 */
[----:B------:R-:W-:Y:S01]  /*7540*/  FMUL R5, R6, 1.4426950216293334961 ;  /* 0x3fb8aa3b06057820 */ /* 0x000fe20000400000 */
[----:B------:R-:W-:Y:S01]  /*7550*/  FMUL R6, R14, 1.4426950216293334961 ;  /* 0x3fb8aa3b0e067820 */ /* 0x000fe20000400000 */
[--C-:B------:R-:W-:Y:S01]  /*7560*/  FADD R8, R8, -R133.reuse ;  /* 0x8000008508087221 */ /* 0x100fe20000000000 */
[--C-:B------:R-:W-:Y:S01]  /*7570*/  FADD R16, R16, -R133.reuse ;  /* 0x8000008510107221 */ /* 0x100fe20000000000 */
[----:B------:R-:W-:Y:S01]  /*7580*/  MUFU.EX2 R4, R4 ;  /* 0x0000000400047308 */ /* 0x000fe20000000800 */
[--C-:B------:R-:W-:Y:S01]  /*7590*/  FADD R10, R10, -R133.reuse ;  /* 0x800000850a0a7221 */ /* 0x100fe20000000000 */
[----:B------:R-:W-:Y:S01]  /*75a0*/  FMUL R8, R8, 1.4426950216293334961 ;  /* 0x3fb8aa3b08087820 */ /* 0x000fe20000400000 */
[----:B------:R-:W-:Y:S01]  /*75b0*/  FMUL R9, R16, 1.4426950216293334961 ;  /* 0x3fb8aa3b10097820 */ /* 0x000fe20000400000 */
[----:B------:R-:W-:Y:S01]  /*75c0*/  FADD R18, R18, -R133 ;  /* 0x8000008512127221 */ /* 0x000fe20000000000 */
[----:B------:R-:W-:Y:S01]  /*75d0*/  FMUL R10, R10, 1.4426950216293334961 ;  /* 0x3fb8aa3b0a0a7820 */ /* 0x000fe20000400000 */
[----:B------:R-:W-:-:S02]  /*75e0*/  IMAD.WIDE R16, R3, 0x2, R214 ;  /* 0x0000000203107825 */ /* 0x000fc400078e02d6 */
[----:B------:R-:W1:Y:S02]  /*75f0*/  MUFU.EX2 R7, R7 ;  /* 0x0000000700077308 */ /* 0x000e640000000800 */
[----:B------:R-:W-:Y:S01]  /*7600*/  FMUL R11, R18, 1.4426950216293334961 ;  /* 0x3fb8aa3b120b7820 */ /* 0x000fe20000400000 */
[----:B------:R-:W-:-:S05]  /*7610*/  IMAD.WIDE R18, R3, 0x2, R212 ;  /* 0x0000000203127825 */ /* 0x000fca00078e02d4 */
[----:B------:R-:W2:Y:S08]  /*7620*/  MUFU.EX2 R5, R5 ;  /* 0x0000000500057308 */ /* 0x000eb00000000800 */
[----:B------:R-:W3:Y:S01]  /*7630*/  MUFU.EX2 R6, R6 ;  /* 0x0000000600067308 */ /* 0x000ee20000000800 */
[----:B-1----:R-:W-:-:S07]  /*7640*/  FADD R14, R4, R7 ;  /* 0x00000007040e7221 */ /* 0x002fce0000000000 */
[----:B------:R-:W1:Y:S01]  /*7650*/  MUFU.EX2 R8, R8 ;  /* 0x0000000800087308 */ /* 0x000e620000000800 */
[----:B--2---:R-:W-:-:S07]  /*7660*/  FADD R13, R5, R14 ;  /* 0x0000000e050d7221 */ /* 0x004fce0000000000 */
[----:B------:R-:W2:Y:S01]  /*7670*/  MUFU.EX2 R9, R9 ;  /* 0x0000000900097308 */ /* 0x000ea20000000800 */
[----:B---3--:R-:W-:-:S07]  /*7680*/  FADD R13, R6, R13 ;  /* 0x0000000d060d7221 */ /* 0x008fce0000000000 */
[----:B------:R-:W3:Y:S01]  /*7690*/  MUFU.EX2 R10, R10 ;  /* 0x0000000a000a7308 */ /* 0x000ee20000000800 */
[----:B-1----:R-:W-:-:S07]  /*76a0*/  FADD R14, R8, R13 ;  /* 0x0000000d080e7221 */ /* 0x002fce0000000000 */
[----:B------:R-:W1:Y:S01]  /*76b0*/  MUFU.EX2 R11, R11 ;  /* 0x0000000b000b7308 */ /* 0x000e620000000800 */
[----:B--2---:R-:W-:-:S04]  /*76c0*/  FADD R13, R9, R14 ;  /* 0x0000000e090d7221 */ /* 0x004fc80000000000 */
[----:B---3--:R-:W-:-:S04]  /*76d0*/  FADD R14, R10, R13 ;  /* 0x0000000d0a0e7221 */ /* 0x008fc80000000000 */
[----:B-1----:R-:W-:Y:S01]  /*76e0*/  FADD R13, R11, R14 ;  /* 0x0000000e0b0d7221 */ /* 0x002fe20000000000 */
[----:B------:R-:W-:-:S04]  /*76f0*/  IMAD.WIDE R14, R3, 0x2, R216 ;  /* 0x00000002030e7825 */ /* 0x000fc800078e02d8 */
[----:B------:R1:W2:Y:S01]  /*7700*/  SHFL.BFLY PT, R148, R13, 0x10, 0x1f ;  /* 0x0e001f000d947f89 */ /* 0x0002a200000e0000 */
[----:B0-----:R-:W-:Y:S05]  /*7710*/  @!P0 BRA `(.L_x_18) ;  /* 0x0000005c00748947 */ /* 0x001fea0003800000 */
.L_x_26:
[C---:B------:R-:W-:Y:S01]  /*7720*/  IMAD.WIDE R20, R3.reuse, 0x2, R210 ;  /* 0x0000000203147825 */ /* 0x040fe200078e02d2 */
[----:B------:R0:W3:Y:S03]  /*7730*/  LDG.E.U16 R37, desc[UR12][R18.64] ;  /* 0x0000000c12257981 */ /* 0x0000e6000c1e1500 */
[C---:B------:R-:W-:Y:S01]  /*7740*/  IMAD.WIDE R22, R3.reuse, 0x2, R208 ;  /* 0x0000000203167825 */ /* 0x040fe200078e02d0 */
[----:B------:R4:W5:Y:S03]  /*7750*/  LDG.E.U16 R39, desc[UR12][R20.64] ;  /* 0x0000000c14277981 */ /* 0x000966000c1e1500 */
[C---:B------:R-:W-:Y:S01]  /*7760*/  IMAD.WIDE R24, R3.reuse, 0x2, R206 ;  /* 0x0000000203187825 */ /* 0x040fe200078e02ce */
[----:B--2---:R1:W2:Y:S03]  /*7770*/  LDG.E.U16 R41, desc[UR12][R22.64] ;  /* 0x0000000c16297981 */ /* 0x0042a6000c1e1500 */
[C---:B------:R-:W-:Y:S01]  /*7780*/  IMAD.WIDE R26, R3.reuse, 0x2, R204 ;  /* 0x00000002031a7825 */ /* 0x040fe200078e02cc */
[----:B------:R0:W2:Y:S03]  /*7790*/  LDG.E.U16 R43, desc[UR12][R24.64] ;  /* 0x0000000c182b7981 */ /* 0x0000a6000c1e1500 */
[C---:B------:R-:W-:Y:S01]  /*77a0*/  IMAD.WIDE R28, R3.reuse, 0x2, R202 ;  /* 0x00000002031c7825 */ /* 0x040fe200078e02ca */
[----:B------:R0:W2:Y:S03]  /*77b0*/  LDG.E.U16 R45, desc[UR12][R26.64] ;  /* 0x0000000c1a2d7981 */ /* 0x0000a6000c1e1500 */
[C---:B------:R-:W-:Y:S01]  /*77c0*/  IMAD.WIDE R30, R3.reuse, 0x2, R200 ;  /* 0x00000002031e7825 */ /* 0x040fe200078e02c8 */
[----:B------:R0:W2:Y:S03]  /*77d0*/  LDG.E.U16 R47, desc[UR12][R28.64] ;  /* 0x0000000c1c2f7981 */ /* 0x0000a6000c1e1500 */
[C---:B------:R-:W-:Y:S01]  /*77e0*/  IMAD.WIDE R32, R3.reuse, 0x2, R198 ;  /* 0x0000000203207825 */ /* 0x040fe200078e02c6 */
[----:B------:R1:W2:Y:S03]  /*77f0*/  LDG.E.U16 R49, desc[UR12][R30.64] ;  /* 0x0000000c1e317981 */ /* 0x0002a6000c1e1500 */
[C---:B------:R-:W-:Y:S01]  /*7800*/  IMAD.WIDE R34, R3.reuse, 0x2, R196 ;  /* 0x0000000203227825 */ /* 0x040fe200078e02c4 */
[----:B------:R-:W2:Y:S03]  /*7810*/  LDG.E.U16 R51, desc[UR12][R32.64] ;  /* 0x0000000c20337981 */ /* 0x000ea6000c1e1500 */
[C---:B0-----:R-:W-:Y:S01]  /*7820*/  IMAD.WIDE R18, R3.reuse, 0x2, R182 ;  /* 0x0000000203127825 */ /* 0x041fe200078e02b6 */
[----:B------:R-:W2:Y:S03]  /*7830*/  LDG.E.U16 R65, desc[UR12][R34.64] ;  /* 0x0000000c22417981 */ /* 0x000ea6000c1e1500 */
[C---:B----4-:R-:W-:Y:S01]  /*7840*/  IMAD.WIDE R20, R3.reuse, 0x2, R180 ;  /* 0x0000000203147825 */ /* 0x050fe200078e02b4 */
[----:B------:R0:W4:Y:S03]  /*7850*/  LDG.E.U16 R67, desc[UR12][R18.64] ;  /* 0x0000000c12437981 */ /* 0x000126000c1e1500 */
[C---:B-1----:R-:W-:Y:S01]  /*7860*/  IMAD.WIDE R22, R3.reuse, 0x2, R178 ;  /* 0x0000000203167825 */ /* 0x042fe200078e02b2 */
[----:B------:R1:W4:Y:S03]  /*7870*/  LDG.E.U16 R69, desc[UR12][R20.64] ;  /* 0x0000000c14457981 */ /* 0x000326000c1e1500 */
[C---:B------:R-:W-:Y:S01]  /*7880*/  IMAD.WIDE R24, R3.reuse, 0x2, R176 ;  /* 0x0000000203187825 */ /* 0x040fe200078e02b0 */
        /* <DEDUP_REMOVED lines=8> */
[----:B------:R-:W4:Y:S03]  /*7910*/  LDG.E.U16 R15, desc[UR12][R14.64] ;  /* 0x0000000c0e0f7981 */ /* 0x000f26000c1e1500 */
        /* <DEDUP_REMOVED lines=10> */
[C---:B0-----:R-:W-:Y:S01]  /*79c0*/  IMAD.WIDE R18, R3.reuse, 0x2, R168 ;  /* 0x0000000203127825 */ /* 0x041fe200078e02a8 */
[----:B------:R-:W4:Y:S03]  /*79d0*/  LDG.E.U16 R61, desc[UR12][R60.64] ;  /* 0x0000000c3c3d7981 */ /* 0x000f26000c1e1500 */
[C---:B------:R-:W-:Y:S01]  /*79e0*/  IMAD.WIDE R32, R3.reuse, 0x2, R166 ;  /* 0x0000000203207825 */ /* 0x040fe200078e02a6 */
[----:B------:R-:W4:Y:S03]  /*79f0*/  LDG.E.U16 R63, desc[UR12][R62.64] ;  /* 0x0000000c3e3f7981 */ /* 0x000f26000c1e1500 */
[C---:B------:R-:W-:Y:S01]  /*7a00*/  IMAD.WIDE R34, R3.reuse, 0x2, R164 ;  /* 0x0000000203227825 */ /* 0x040fe200078e02a4 */
[----:B------:R-:W4:Y:S03]  /*7a10*/  LDG.E.U16 R31, desc[UR12][R30.64] ;  /* 0x0000000c1e1f7981 */ /* 0x000f26000c1e1500 */
[C---:B-1----:R-:W-:Y:S01]  /*7a20*/  IMAD.WIDE R20, R3.reuse, 0x2, R162 ;  /* 0x0000000203147825 */ /* 0x042fe200078e02a2 */
[----:B------:R-:W4:Y:S03]  /*7a30*/  LDG.E.U16 R19, desc[UR12][R18.64] ;  /* 0x0000000c12137981 */ /* 0x000f26000c1e1500 */
[C---:B------:R-:W-:Y:S01]  /*7a40*/  IMAD.WIDE R22, R3.reuse, 0x2, R160 ;  /* 0x0000000203167825 */ /* 0x040fe200078e02a0 */
[----:B------:R-:W4:Y:S03]  /*7a50*/  LDG.E.U16 R33, desc[UR12][R32.64] ;  /* 0x0000000c20217981 */ /* 0x000f26000c1e1500 */
[C---:B------:R-:W-:Y:S01]  /*7a60*/  IMAD.WIDE R24, R3.reuse, 0x2, R158 ;  /* 0x0000000203187825 */ /* 0x040fe200078e029e */
[----:B------:R-:W4:Y:S03]  /*7a70*/  LDG.E.U16 R35, desc[UR12][R34.64] ;  /* 0x0000000c22237981 */ /* 0x000f26000c1e1500 */
[C---:B------:R-:W-:Y:S01]  /*7a80*/  IMAD.WIDE R26, R3.reuse, 0x2, R156 ;  /* 0x00000002031a7825 */ /* 0x040fe200078e029c */
[----:B------:R-:W4:Y:S03]  /*7a90*/  LDG.E.U16 R21, desc[UR12][R20.64] ;  /* 0x0000000c14157981 */ /* 0x000f26000c1e1500 */
[----:B------:R-:W-:Y:S01]  /*7aa0*/  IMAD.WIDE R28, R3, 0x2, R154 ;  /* 0x00000002031c7825 */ /* 0x000fe200078e029a */
[----:B------:R-:W4:Y:S04]  /*7ab0*/  LDG.E.U16 R23, desc[UR12][R22.64] ;  /* 0x0000000c16177981 */ /* 0x000f28000c1e1500 */
[----:B------:R-:W4:Y:S04]  /*7ac0*/  LDG.E.U16 R25, desc[UR12][R24.64] ;  /* 0x0000000c18197981 */ /* 0x000f28000c1e1500 */
[----:B------:R-:W4:Y:S04]  /*7ad0*/  LDG.E.U16 R27, desc[UR12][R26.64] ;  /* 0x0000000c1a1b7981 */ /* 0x000f28000c1e1500 */
[----:B------:R-:W4:Y:S01]  /*7ae0*/  LDG.E.U16 R29, desc[UR12][R28.64] ;  /* 0x0000000c1c1d7981 */ /* 0x000f22000c1e1500 */
[----:B------:R-:W-:-:S02]  /*7af0*/  F2FP.BF16.F32.PACK_AB R4, R7, R4 ;  /* 0x000000040704723e */ /* 0x000fc400000010ff */
[----:B------:R-:W-:Y:S02]  /*7b00*/  F2FP.BF16.F32.PACK_AB R5, R6, R5 ;  /* 0x000000050605723e */ /* 0x000fe400000010ff */
[----:B------:R-:W-:Y:S02]  /*7b10*/  F2FP.BF16.F32.PACK_AB R6, R9, R8 ;  /* 0x000000080906723e */ /* 0x000fe400000010ff */
[----:B------:R-:W-:Y:S01]  /*7b20*/  F2FP.BF16.F32.PACK_AB R7, R11, R10 ;  /* 0x0000000a0b07723e */ /* 0x000fe200000010ff */
[----:B------:R-:W-:Y:S01]  /*7b30*/  FADD R0, -R133, R0 ;  /* 0x0000000085007221 */ /* 0x000fe20000000100 */
[----:B------:R-:W-:Y:S02]  /*7b40*/  FADD R148, R13, R148 ;  /* 0x000000940d947221 */ /* 0x000fe40000000000 */
[----:B------:R-:W-:Y:S01]  /*7b50*/  STTM.16dp32bit_t0_t15.x4 tmem[UR6+0x100], R4 ;  /* 0x00010004000079ed */ /* 0x000fe20008900006 */
[----:B------:R-:W-:Y:S01]  /*7b60*/  STTM.16dp32bit_t16_t31.x4 tmem[UR6+0x104], R4 ;  /* 0x00010404000079ed */ /* 0x000fe20008920006 */
[----:B------:R-:W-:-:S06]  /*7b70*/  FMUL R0, R0, 1.4426950216293334961 ;  /* 0x3fb8aa3b00007820 */ /* 0x000fcc0000400000 */
[----:B------:R-:W0:Y:S01]  /*7b80*/  MUFU.EX2 R0, R0 ;  /* 0x0000000000007308 */ /* 0x000e220000000800 */
[----:B------:R-:W-:-:S04]  /*7b90*/  ULEA UR11, UR9, UR4, 0x3 ;  /* 0x00000004090b7291 */ /* 0x000fc8000f8e18ff */
[----:B------:R-:W-:Y:S01]  /*7ba0*/  UIADD3 UR11, UPT, UPT, UR11, 0xe000, URZ ;  /* 0x0000e0000b0b7890 */ /* 0x000fe2000fffe0ff */
[----:B---3--:R-:W-:Y:S04]  /*7bb0*/  STS.U16 [R132+UR4+0xc200], R37 ;  /* 0x00c2002584007988 */ /* 0x008fe80008000404 */
[----:B-----5:R-:W-:Y:S04]  /*7bc0*/  STS.U16 [R132+UR4+0xc300], R39 ;  /* 0x00c3002784007988 */ /* 0x020fe80008000404 */
[----:B--2---:R-:W-:Y:S04]  /*7bd0*/  STS.U16 [R132+UR4+0xc400], R41 ;  /* 0x00c4002984007988 */ /* 0x004fe80008000404 */
[----:B------:R-:W-:Y:S04]  /*7be0*/  STS.U16 [R132+UR4+0xc500], R43 ;  /* 0x00c5002b84007988 */ /* 0x000fe80008000404 */
[----:B------:R-:W-:Y:S04]  /*7bf0*/  STS.U16 [R132+UR4+0xc600], R45 ;  /* 0x00c6002d84007988 */ /* 0x000fe80008000404 */
[----:B------:R-:W-:Y:S04]  /*7c00*/  STS.U16 [R132+UR4+0xc700], R47 ;  /* 0x00c7002f84007988 */ /* 0x000fe80008000404 */
[----:B------:R-:W-:Y:S04]  /*7c10*/  STS.U16 [R132+UR4+0xc800], R49 ;  /* 0x00c8003184007988 */ /* 0x000fe80008000404 */
[----:B------:R-:W-:Y:S04]  /*7c20*/  STS.U16 [R132+UR4+0xc900], R51 ;  /* 0x00c9003384007988 */ /* 0x000fe80008000404 */
[----:B------:R-:W-:Y:S04]  /*7c30*/  STS.U16 [R132+UR4+0xca00], R65 ;  /* 0x00ca004184007988 */ /* 0x000fe80008000404 */
[----:B----4-:R-:W-:Y:S04]  /*7c40*/  STS.U16 [R132+UR4+0xd100], R67 ;  /* 0x00d1004384007988 */ /* 0x010fe80008000404 */
        /* <DEDUP_REMOVED lines=22> */
[----:B------:R-:W2:Y:S02]  /*7db0*/  FENCE.VIEW.ASYNC.T ;  /* 0x00000000000073c6 */ /* 0x000ea40000000200 */
[----:B--2---:R-:W-:Y:S06]  /*7dc0*/  BAR.SYNC.DEFER_BLOCKING 0x0 ;  /* 0x0000000000007b1d */ /* 0x004fec0000010000 */
[----:B-1----:R-:W-:Y:S01]  /*7dd0*/  LDTM.16dp32bit_t0_t15.x128 R4, tmem[UR6] ;  /* 0x00000006000479ee */ /* 0x002fe20008b80000 */
[----:B------:R-:W0:Y:S01]  /*7de0*/  LDTM.16dp32bit_t16_t31.x128 R4, tmem[UR6+0x80] ;  /* 0x00008006000479ee */ /* 0x000e220008ba0000 */
[----:B------:R-:W-:Y:S01]  /*7df0*/  NOP ;  /* 0x0000000000007918 */ /* 0x000fe20000000000 */
[C---:B0-----:R-:W-:Y:S01]  /*7e00*/  FMUL R4, R0.reuse, R4 ;  /* 0x0000000400047220 */ /* 0x041fe20000400000 */
        /* <DEDUP_REMOVED lines=127> */
[----:B------:R-:W-:Y:S01]  /*8600*/  STTM.16dp32bit_t0_t15.x128 tmem[UR6], R4 ;  /* 0x00000004000079ed */ /* 0x000fe20008b80006 */
[----:B------:R0:W-:Y:S01]  /*8610*/  STTM.16dp32bit_t16_t31.x128 tmem[UR6+0x80], R4 ;  /* 0x00008004000079ed */ /* 0x0001e20008ba0006 */
[----:B------:R-:W1:Y:S02]  /*8620*/  FENCE.VIEW.ASYNC.T ;  /* 0x00000000000073c6 */ /* 0x000e640000000200 */
[----:B-1----:R-:W-:Y:S06]  /*8630*/  BAR.SYNC.DEFER_BLOCKING 0x0 ;  /* 0x0000000000007b1d */ /* 0x002fec0000010000 */
[----:B------:R1:W-:Y:S06]  /*8640*/  MEMBAR.ALL.CTA ;  /* 0x0000000000007992 */ /* 0x0003ec0000008000 */
[----:B-1----:R-:W1:Y:S02]  /*8650*/  FENCE.VIEW.ASYNC.S ;  /* 0x00000000000073c6 */ /* 0x002e640000000000 */
[----:B-1----:R-:W-:Y:S01]  /*8660*/  BAR.SYNC.DEFER_BLOCKING 0x0 ;  /* 0x0000000000007b1d */ /* 0x002fe20000010000 */
[----:B0-----:R-:W-:Y:S01]  /*8670*/  MOV R4, R142 ;  /* 0x0000008e00047202 */ /* 0x001fe20000000f00 */
[----:B------:R-:W-:-:S04]  /*8680*/  IMAD.U32 R12, RZ, RZ, UR11 ;  /* 0x0000000bff0c7e24 */ /* 0x000fc8000f8e00ff */
[----:B------:R-:W-:Y:S05]  /*8690*/  BRA.U UP2, `(.L_x_19) ;  /* 0x0000000102287547 */ /* 0x000fea000b800000 */
[----:B------:R-:W-:Y:S01]  /*86a0*/  ELECT P0, URZ, PT ;  /* 0x0000000000ff782f */ /* 0x000fe20003800000 */
[----:B------:R-:W-:Y:S01]  /*86b0*/  IMAD.MOV.U32 R13, RZ, RZ, RZ ;  /* 0x000000ffff0d7224 */ /* 0x000fe200078e00ff */
[----:B------:R-:W-:Y:S01]  /*86c0*/  UMOV UR66, 0x0 ;  /* 0x0000000000427882 */ /* 0x000fe20000000000 */
[----:B------:R-:W-:Y:S01]  /*86d0*/  UMOV UR67, 0x4400490 ;  /* 0x0440049000437882 */ /* 0x000fe20000000000 */
[----:B------:R-:W-:Y:S02]  /*86e0*/  UMOV UR71, 0xc0004010 ;  /* 0xc000401000477882 */ /* 0x000fe40000000000 */
[----:B------:R0:W-:Y:S07]  /*86f0*/  UTCHMMA tmem[UR8], gdesc[UR70], tmem[UR5], tmem[UR66], idesc[UR67], UPT ;  /* 0x00ff4246080079ea */ /* 0x0001ee000b800005 */
[----:B------:R-:W-:-:S04]  /*8700*/  @P0 MOV R5, R12 ;  /* 0x0000000c00050202 */ /* 0x000fc80000000f00 */
[----:B------:R-:W-:-:S13]  /*8710*/  @P0 R2UR UR11, R5 ;  /* 0x00000000050b02ca */ /* 0x000fda00000e0000 */
[----:B------:R0:W-:Y:S01]  /*8720*/  UTCBAR [UR11], URZ ;  /* 0x000000ff0b0073e9 */ /* 0x0001e200080000ff */
[----:B------:R-:W-:Y:S01]  /*8730*/  NOP ;  /* 0x0000000000007918 */ /* 0x000fe20000000000 */
.L_x_19:
[----:B------:R-:W1:Y:S01]  /*8740*/  S2R R5, SR_CTAID.X ;  /* 0x0000000000057919 */ /* 0x000e620000002500 */
[----:B------:R-:W-:Y:S01]  /*8750*/  IADD3 R136, P0, PT, R136, 0x10, RZ ;  /* 0x0000001088887810 */ /* 0x000fe20007f1e0ff */
[----:B------:R-:W-:Y:S01]  /*8760*/  UIADD3 UR9, UPT, UPT, UR9, 0x1, URZ ;  /* 0x0000000109097890 */ /* 0x000fe2000fffe0ff */
[----:B0-----:R-:W-:Y:S01]  /*8770*/  R2UR UR66, R149 ;  /* 0x00000000954272ca */ /* 0x001fe200000e0000 */
[----:B------:R-:W-:Y:S01]  /*8780*/  FFMA R143, R0, R143, R148 ;  /* 0x0000008f008f7223 */ /* 0x000fe20000000094 */
[----:B------:R-:W-:Y:S01]  /*8790*/  MOV R13, R4 ;  /* 0x00000004000d7202 */ /* 0x000fe20000000f00 */
[----:B------:R-:W-:Y:S01]  /*87a0*/  IMAD.X R137, RZ, RZ, R137, P0 ;  /* 0x000000ffff897224 */ /* 0x000fe200000e0689 */
[----:B------:R-:W-:Y:S01]  /*87b0*/  UISETP.GT.AND UP3, UPT, UR9, 0x1, UPT ;  /* 0x000000010900788c */ /* 0x000fe2000bf64270 */
[----:B------:R-:W-:-:S03]  /*87c0*/  IMAD.MOV.U32 R0, RZ, RZ, R133 ;  /* 0x000000ffff007224 */ /* 0x000fc600078e0085 */
[----:B------:R-:W-:Y:S02]  /*87d0*/  USEL UR11, URZ, 0x1, !UP3 ;  /* 0x00000001ff0b7887 */ /* 0x000fe4000d800000 */
[----:B------:R-:W-:-:S03]  /*87e0*/  USEL UR9, UR9, URZ, !UP3 ;  /* 0x000000ff09097287 */ /* 0x000fc6000d800000 */
[----:B------:R-:W-:Y:S01]  /*87f0*/  VIADD R3, R3, UR66 ;  /* 0x0000004203037c36 */ /* 0x000fe20008000000 */
[----:B------:R-:W-:Y:S02]  /*8800*/  LOP3.LUT R142, R142, UR11, RZ, 0x3c, !PT ;  /* 0x0000000b8e8e7c12 */ /* 0x000fe4000f8e3cff */
[----:B-1----:R-:W-:-:S05]  /*8810*/  SHF.L.U32 R5, R5, 0x6, RZ ;  /* 0x0000000605057819 */ /* 0x002fca00000006ff */
[----:B------:R-:W-:-:S05]  /*8820*/  VIADD R5, R5, 0x30 ;  /* 0x0000003005057836 */ /* 0x000fca0000000000 */
[----:B------:R-:W-:Y:S02]  /*8830*/  ISETP.GE.U32.AND P0, PT, R136, R5, PT ;  /* 0x000000058800720c */ /* 0x000fe40003f06070 */
[----:B------:R-:W0:Y:S02]  /*8840*/  LDC R5, c[0x0][0x3c4] ;  /* 0x0000f100ff057b82 */ /* 0x000e240000000800 */
[----:B------:R-:W-:Y:S02]  /*8850*/  ISETP.GE.U32.AND.EX P0, PT, R137, RZ, PT, P0 ;  /* 0x000000ff8900720c */ /* 0x000fe40003f06100 */
[----:B0-----:R-:W-:-:S05]  /*8860*/  SHF.L.U32 R5, R5, 0x4, RZ ;  /* 0x0000000405057819 */ /* 0x001fca00000006ff */
[----:B------:R-:W-:-:S06]  /*8870*/  IMAD.IADD R2, R5, 0x1, R2 ;  /* 0x0000000105027824 */ /* 0x000fcc00078e0202 */
[----:B------:R-:W-:Y:S05]  /*8880*/  @!P0 BRA `(.L_x_20) ;  /* 0xffffffdc005c8947 */ /* 0x000fea000383ffff */
[----:B------:R-:W-:Y:S01]  /*8890*/  ISETP.GE.AND P0, PT, R242, 0x1, PT ;  /* 0x00000001f200780c */ /* 0x000fe20003f06270 */
[----:B------:R-:W-:-:S12]  /*88a0*/  IMAD.MOV.U32 R0, RZ, RZ, R133 ;  /* 0x000000ffff007224 */ /* 0x000fd800078e0085 */
[----:B------:R-:W-:Y:S05]  /*88b0*/  @!P0 BRA `(.L_x_15) ;  /* 0x0000000000108947 */ /* 0x000fea0003800000 */
[----:B------:R-:W-:-:S04]  /*88c0*/  SHF.L.U32 R3, R4, 0x1f, RZ ;  /* 0x0000001f04037819 */ /* 0x000fc800000006ff */
[----:B------:R-:W0:Y:S02]  /*88d0*/  SYNCS.PHASECHK.TRANS64.TRYWAIT P0, [R12+URZ], R3 ;  /* 0x000000030c0075a7 */ /* 0x000e2400080011ff */
[----:B0-----:R-:W-:Y:S05]  /*88e0*/  @!P0 BRA `(.L_x_21) ;  /* 0x0000004c000c8947 */ /* 0x001fea0003800000 */
.L_x_27:
[----:B------:R-:W-:-:S07]  /*88f0*/  IMAD.MOV.U32 R0, RZ, RZ, R133 ;  /* 0x000000ffff007224 */ /* 0x000fce00078e0085 */
.L_x_15:
[C---:B------:R-:W-:Y:S01]  /*8900*/  FMUL R134, R143.reuse, 8388608 ;  /* 0x4b0000008f867820 */ /* 0x040fe20000400000 */
[----:B------:R-:W-:Y:S01]  /*8910*/  BAR.SYNC.DEFER_BLOCKING 0x0 ;  /* 0x0000000000007b1d */ /* 0x000fe20000010000 */
[C---:B------:R-:W-:Y:S01]  /*8920*/  FSETP.GEU.AND P0, PT, R143.reuse, 1.175494350822287508e-38, PT ;  /* 0x008000008f00780b */ /* 0x040fe20003f0e000 */
[----:B0-2---:R-:W-:Y:S01]  /*8930*/  IMAD.MOV.U32 R5, RZ, RZ, 0x3dc6b27f ;  /* 0x3dc6b27fff057424 */ /* 0x005fe200078e00ff */
[----:B------:R-:W-:Y:S02]  /*8940*/  FSETP.GEU.AND P2, PT, |R143|, 1.175494350822287508e-38, PT ;  /* 0x008000008f00780b */ /* 0x000fe40003f4e200 */
[----:B------:R-:W-:-:S03]  /*8950*/  FSEL R134, R134, R143, !P0 ;  /* 0x0000008f86867208 */ /* 0x000fc60004000000 */
[----:B------:R-:W0:Y:S01]  /*8960*/  S2UR UR9, SR_CTAID.Y ;  /* 0x00000000000979c3 */ /* 0x000e220000002600 */
[----:B------:R-:W1:Y:S01]  /*8970*/  S2R R4, SR_TID.X ;  /* 0x0000000000047919 */ /* 0x000e620000002100 */
[C---:B------:R-:W-:Y:S01]  /*8980*/  ISETP.GE.U32.AND P1, PT, R134.reuse, 0x7f800000, PT ;  /* 0x7f8000008600780c */ /* 0x040fe20003f26070 */
[----:B------:R-:W-:Y:S01]  /*8990*/  VIADD R2, R134, 0xc0cafb0d ;  /* 0xc0cafb0d86027836 */ /* 0x000fe20000000000 */
[----:B------:R-:W2:Y:S04]  /*89a0*/  S2R R157, SR_TID.X ;  /* 0x00000000009d7919 */ /* 0x000ea80000002100 */
[----:B------:R-:W-:Y:S01]  /*89b0*/  LOP3.LUT R3, R2, 0xff800000, RZ, 0xc0, !PT ;  /* 0xff80000002037812 */ /* 0x000fe200078ec0ff */
[----:B------:R-:W3:Y:S03]  /*89c0*/  S2R R236, SR_CTAID.X ;  /* 0x0000000000ec7919 */ /* 0x000ee60000002500 */
[----:B------:R-:W-:-:S02]  /*89d0*/  IADD3 R2, PT, PT, R134, -R3, RZ ;  /* 0x8000000386027210 */ /* 0x000fc40007ffe0ff */
[----:B------:R-:W-:-:S03]  /*89e0*/  I2FP.F32.S32 R3, R3 ;  /* 0x0000000300037245 */ /* 0x000fc60000201400 */
[----:B------:R-:W-:Y:S01]  /*89f0*/  FADD R132, R2, -1 ;  /* 0xbf80000002847421 */ /* 0x000fe20000000000 */
[----:B------:R-:W-:Y:S01]  /*8a00*/  FSEL R2, RZ, -23, P0 ;  /* 0xc1b80000ff027808 */ /* 0x000fe20000000000 */
[----:B------:R-:W4:Y:S02]  /*8a10*/  @!P6 SYNCS.CCTL.IV [UR4+0xe000] ;  /* 0x00e00000ff00e9b1 */ /* 0x000f240008000004 */
[----:B----4-:R-:W-:Y:S01]  /*8a20*/  BAR.SYNC.DEFER_BLOCKING 0x0 ;  /* 0x0000000000007b1d */ /* 0x010fe20000010000 */
[----:B------:R-:W-:Y:S01]  /*8a30*/  FFMA.FTZ R5, R132, R5, -0.16845393180847167969 ;  /* 0xbe2c7f3084057423 */ /* 0x000fe20000010005 */
[----:B------:R-:W-:-:S03]  /*8a40*/  FSETP.GT.AND P0, PT, |R143|, 8.50705917302346158658e+37, PT ;  /* 0x7e8000008f00780b */ /* 0x000fc60003f04200 */
[----:B------:R-:W-:-:S04]  /*8a50*/  FFMA.FTZ R5, R132, R5, 0.1716887056827545166 ;  /* 0x3e2fcf2a84057423 */ /* 0x000fc80000010005 */
[----:B------:R-:W-:-:S04]  /*8a60*/  FFMA.FTZ R5, R132, R5, -0.17900948226451873779 ;  /* 0xbe374e4384057423 */ /* 0x000fc80000010005 */
[----:B------:R-:W-:Y:S01]  /*8a70*/  FFMA.FTZ R5, R132, R5, 0.20512372255325317383 ;  /* 0x3e520bf484057423 */ /* 0x000fe20000010005 */
[----:B-1----:R-:W-:Y:S01]  /*8a80*/  LOP3.LUT R4, R4, 0x10, RZ, 0xc0, !PT ;  /* 0x0000001004047812 */ /* 0x002fe200078ec0ff */
[----:B------:R-:W-:Y:S02]  /*8a90*/  @P0 FMUL R143, R143, 0.25 ;  /* 0x3e8000008f8f0820 */ /* 0x000fe40000400000 */
[----:B------:R-:W-:Y:S01]  /*8aa0*/  FFMA.FTZ R5, R132, R5, -0.24046532809734344482 ;  /* 0xbe763c8b84057423 */ /* 0x000fe20000010005 */
[----:B------:R-:W-:Y:S01]  /*8ab0*/  LEA R135, R4, UR4, 0x7 ;  /* 0x0000000404877c11 */ /* 0x000fe2000f8e38ff */
[----:B------:R-:W-:Y:S01]  /*8ac0*/  @!P2 FMUL R143, R143, 16777216 ;  /* 0x4b8000008f8fa820 */ /* 0x000fe20000400000 */
[C---:B--2---:R-:W-:Y:S01]  /*8ad0*/  LOP3.LUT R138, R157.reuse, 0xf, RZ, 0xc0, !PT ;  /* 0x0000000f9d8a7812 */ /* 0x044fe200078ec0ff */
[----:B------:R-:W-:Y:S01]  /*8ae0*/  FFMA.FTZ R5, R132, R5, 0.28857114911079406738 ;  /* 0x3e93bf9984057423 */ /* 0x000fe20000010005 */
[----:B------:R-:W-:Y:S01]  /*8af0*/  SHF.R.U32.HI R136, RZ, 0x2, R157 ;  /* 0x00000002ff887819 */ /* 0x000fe2000001169d */
[----:B---3--:R-:W-:Y:S01]  /*8b00*/  IMAD.SHL.U32 R236, R236, 0x40, RZ ;  /* 0x00000040ecec7824 */ /* 0x008fe200078e00ff */
[----:B------:R-:W1:Y:S01]  /*8b10*/  @!P6 SYNCS.CCTL.IV [UR4+0xe008] ;  /* 0x00e00800ff00e9b1 */ /* 0x000e620008000004 */
[----:B------:R-:W-:Y:S01]  /*8b20*/  FFMA.FTZ R133, R132, R5, -0.36067417263984680176 ;  /* 0xbeb8aa4984857423 */ /* 0x000fe20000010005 */
[----:B------:R-:W-:Y:S01]  /*8b30*/  LOP3.LUT R136, R136, 0x18, RZ, 0xc0, !PT ;  /* 0x0000001888887812 */ /* 0x000fe200078ec0ff */
[----:B------:R-:W-:Y:S01]  /*8b40*/  IMAD R137, R138, 0x10, R135 ;  /* 0x000000108a897824 */ /* 0x000fe200078e0287 */
[----:B------:R-:W-:Y:S01]  /*8b50*/  LDTM.16dp32bit_t0_t15.x128 R4, tmem[UR6] ;  /* 0x00000006000479ee */ /* 0x000fe20008b80000 */
[----:B------:R-:W2:Y:S01]  /*8b60*/  LDTM.16dp32bit_t16_t31.x128 R4, tmem[UR6+0x80] ;  /* 0x00008006000479ee */ /* 0x000ea20008ba0000 */
[C---:B------:R-:W-:Y:S01]  /*8b70*/  FFMA.FTZ R133, R132.reuse, R133, 0.48089820146560668945 ;  /* 0x3ef6384a84857423 */ /* 0x040fe20000010085 */
[----:B------:R-:W-:Y:S01]  /*8b80*/  LOP3.LUT R138, R157, 0x60, RZ, 0xc0, !PT ;  /* 0x000000609d8a7812 */ /* 0x000fe200078ec0ff */
[----:B------:R-:W-:Y:S01]  /*8b90*/  NOP ;  /* 0x0000000000007918 */ /* 0x000fe20000000000 */
[----:B------:R-:W0:Y:S01]  /*8ba0*/  LDCU.64 UR6, c[0x0][0x3e0] ;  /* 0x00007c00ff0677ac */ /* 0x000e220008000a00 */
[----:B------:R-:W-:Y:S01]  /*8bb0*/  FFMA.FTZ R135, R132, R133, -0.72134751081466674805 ;  /* 0xbf38aa3b84877423 */ /* 0x000fe20000010085 */
[----:B------:R-:W-:Y:S01]  /*8bc0*/  FFMA.FTZ R133, R3, 1.1920928955078125e-07, R2 ;  /* 0x3400000003857823 */ /* 0x000fe20000010002 */
[----:B------:R-:W-:-:S02]  /*8bd0*/  LOP3.LUT R3, R136, 0x1f, R157, 0xf8, !PT ;  /* 0x0000001f88037812 */ /* 0x000fc400078ef89d */
[C---:B------:R-:W-:Y:S01]  /*8be0*/  FMUL R135, R132.reuse, R135 ;  /* 0x0000008784877220 */ /* 0x040fe20000400000 */
[----:B------:R-:W-:Y:S02]  /*8bf0*/  SHF.L.U32 R2, R157, 0x4, RZ ;  /* 0x000000049d027819 */ /* 0x000fe400000006ff */
[C---:B------:R-:W-:Y:S02]  /*8c00*/  IMAD.SHL.U32 R136, R3.reuse, 0x8, RZ ;  /* 0x0000000803887824 */ /* 0x040fe400078e00ff */
[----:B------:R-:W-:Y:S01]  /*8c10*/  FMUL R135, R132, R135 ;  /* 0x0000008784877220 */ /* 0x000fe20000400000 */
[----:B------:R-:W-:Y:S01]  /*8c20*/  LOP3.LUT R2, R2, 0x30, RZ, 0xc0, !PT ;  /* 0x0000003002027812 */ /* 0x000fe200078ec0ff */
[----:B------:R-:W-:Y:S01]  /*8c30*/  IMAD.SHL.U32 R3, R3, 0x10, RZ ;  /* 0x0000001003037824 */ /* 0x000fe200078e00ff */
[----:B------:R-:W-:Y:S02]  /*8c40*/  LOP3.LUT R236, R236, 0x3f, R157, 0xf8, !PT ;  /* 0x0000003fecec7812 */ /* 0x000fe400078ef89d */
[----:B------:R-:W-:Y:S01]  /*8c50*/  LOP3.LUT R139, R136, 0xc0, RZ, 0xc0, !PT ;  /* 0x000000c0888b7812 */ /* 0x000fe200078ec0ff */
[----:B------:R-:W-:Y:S01]  /*8c60*/  FFMA.FTZ R136, R132, 1.4426950216293334961, R135 ;  /* 0x3fb8aa3b84887823 */ /* 0x000fe20000010087 */
[----:B------:R-:W-:Y:S01]  /*8c70*/  IMAD R132, R138, 0x8, R137 ;  /* 0x000000088a847824 */ /* 0x000fe200078e0289 */
[----:B------:R-:W-:Y:S01]  /*8c80*/  @P1 MOV R135, 0x7f800000 ;  /* 0x7f80000000871802 */ /* 0x000fe20000000f00 */
[----:B0-----:R-:W-:Y:S01]  /*8c90*/  UIMAD UR6, UR9, UR6, URZ ;  /* 0x00000006090672a4 */ /* 0x001fe2000f8e02ff */
[----:B------:R-:W-:Y:S01]  /*8ca0*/  FADD R133, R133, R136 ;  /* 0x0000008885857221 */ /* 0x000fe20000000000 */
[----:B--2---:R-:W-:Y:S01]  /*8cb0*/  @P0 FMUL R6, R6, 0.25 ;  /* 0x3e80000006060820 */ /* 0x004fe20000400000 */
[----:B------:R-:W0:Y:S01]  /*8cc0*/  MUFU.RCP R136, R143 ;  /* 0x0000008f00887308 */ /* 0x000e220000001000 */
[----:B------:R-:W-:Y:S01]  /*8cd0*/  @P0 FMUL R5, R5, 0.25 ;  /* 0x3e80000005050820 */ /* 0x000fe20000400000 */
        /* <DEDUP_REMOVED lines=14> */
[----:B------:R-:W-:Y:S01]  /*8dc0*/  @!P2 FMUL R6, R6, 16777216 ;  /* 0x4b8000000606a820 */ /* 0x000fe20000400000 */
        /* <DEDUP_REMOVED lines=15> */
[C---:B0-----:R-:W-:Y:S01]  /*8ec0*/  FMUL R137, R136.reuse, R6 ;  /* 0x0000000688897220 */ /* 0x041fe20000400000 */
[C---:B------:R-:W-:Y:S01]  /*8ed0*/  FMUL R5, R136.reuse, R5 ;  /* 0x0000000588057220 */ /* 0x040fe20000400000 */
[C---:B------:R-:W-:Y:S01]  /*8ee0*/  FMUL R6, R136.reuse, R7 ;  /* 0x0000000788067220 */ /* 0x040fe20000400000 */
[C---:B------:R-:W-:Y:S01]  /*8ef0*/  FMUL R138, R136.reuse, R11 ;  /* 0x0000000b888a7220 */ /* 0x040fe20000400000 */
[----:B------:R-:W-:Y:S01]  /*8f00*/  IADD3 R2, PT, PT, R139, UR4, R2 ;  /* 0x000000048b027c10 */ /* 0x000fe2000fffe002 */
        /* <DEDUP_REMOVED lines=11> */
[----:B------:R-:W-:Y:S01]  /*8fc0*/  FMUL R140, R136, R19 ;  /* 0x00000013888c7220 */ /* 0x000fe20000400000 */
[----:B------:R-:W-:Y:S01]  /*8fd0*/  F2FP.BF16.F32.PACK_AB R8, R6, R5 ;  /* 0x000000050608723e */ /* 0x000fe200000010ff */
[----:B------:R-:W-:Y:S01]  /*8fe0*/  @P0 FMUL R48, R48, 0.25 ;  /* 0x3e80000030300820 */ /* 0x000fe20000400000 */
[----:B------:R-:W-:Y:S01]  /*8ff0*/  F2FP.BF16.F32.PACK_AB R5, R10, R7 ;  /* 0x000000070a05723e */ /* 0x000fe200000010ff */
[----:B------:R-:W-:Y:S01]  /*9000*/  @P0 FMUL R91, R91, 0.25 ;  /* 0x3e8000005b5b0820 */ /* 0x000fe20000400000 */
[----:B------:R-:W-:Y:S01]  /*9010*/  F2FP.BF16.F32.PACK_AB R6, R11, R12 ;  /* 0x0000000c0b06723e */ /* 0x000fe200000010ff */
[----:B------:R-:W-:Y:S01]  /*9020*/  @!P2 FMUL R48, R48, 16777216 ;  /* 0x4b8000003030a820 */ /* 0x000fe20000400000 */
[----:B------:R-:W-:Y:S01]  /*9030*/  F2FP.BF16.F32.PACK_AB R4, R137, R4 ;  /* 0x000000048904723e */ /* 0x000fe200000010ff */
[----:B------:R-:W-:Y:S01]  /*9040*/  @P0 FMUL R20, R20, 0.25 ;  /* 0x3e80000014140820 */ /* 0x000fe20000400000 */
        /* <DEDUP_REMOVED lines=8> */
[----:B------:R-:W-:Y:S01]  /*90d0*/  @P0 FMUL R25, R25, 0.25 ;  /* 0x3e80000019190820 */ /* 0x000fe20000400000 */
[----:B-1----:R-:W-:Y:S01]  /*90e0*/  STS.128 [R132], R4 ;  /* 0x0000000484007388 */ /* 0x002fe20000000c00 */
[----:B------:R-:W-:Y:S01]  /*90f0*/  @P0 FMUL R26, R26, 0.25 ;  /* 0x3e8000001a1a0820 */ /* 0x000fe20000400000 */
[----:B------:R-:W-:Y:S01]  /*9100*/  @P0 FMUL R27, R27, 0.25 ;  /* 0x3e8000001b1b0820 */ /* 0x000fe20000400000 */
[----:B------:R-:W-:Y:S01]  /*9110*/  @P0 FMUL R28, R28, 0.25 ;  /* 0x3e8000001c1c0820 */ /* 0x000fe20000400000 */
[----:B------:R-:W-:Y:S01]  /*9120*/  STS.128 [R132+0x400], R8 ;  /* 0x0004000884007388 */ /* 0x000fe20000000c00 */
        /* <DEDUP_REMOVED lines=102> */
[C---:B------:R-:W-:Y:S01]  /*9790*/  @P1 FFMA.FTZ R133, R134.reuse, R135, +INF ;  /* 0x7f80000086851423 */ /* 0x040fe20000010087 */
[----:B------:R-:W-:Y:S01]  /*97a0*/  FSETP.NEU.AND P0, PT, R134, RZ, PT ;  /* 0x000000ff8600720b */ /* 0x000fe20003f0d000 */
[C---:B------:R-:W-:Y:S01]  /*97b0*/  FMUL R151, R136.reuse, R48 ;  /* 0x0000003088977220 */ /* 0x040fe20000400000 */
[----:B------:R-:W-:Y:S01]  /*97c0*/  FMUL R48, R136, R91 ;  /* 0x0000005b88307220 */ /* 0x000fe20000400000 */
[----:B------:R-:W-:Y:S01]  /*97d0*/  @!P2 FMUL R51, R51, 16777216 ;  /* 0x4b8000003333a820 */ /* 0x000fe20000400000 */
[----:B------:R-:W-:Y:S01]  /*97e0*/  FSEL R91, R133, -INF , P0 ;  /* 0xff800000855b7808 */ /* 0x000fe20000000000 */
[----:B------:R-:W-:Y:S01]  /*97f0*/  @!P2 FMUL R78, R78, 16777216 ;  /* 0x4b8000004e4ea820 */ /* 0x000fe20000400000 */
[----:B------:R-:W-:Y:S01]  /*9800*/  @!P2 FMUL R20, R20, 16777216 ;  /* 0x4b8000001414a820 */ /* 0x000fe20000400000 */
[C---:B------:R-:W-:Y:S01]  /*9810*/  FMUL R162, R136.reuse, R51 ;  /* 0x0000003388a27220 */ /* 0x040fe20000400000 */
[----:B------:R-:W-:Y:S01]  /*9820*/  @!P2 FMUL R21, R21, 16777216 ;  /* 0x4b8000001515a820 */ /* 0x000fe20000400000 */
[----:B------:R-:W-:Y:S01]  /*9830*/  FFMA R91, R91, 0.69314718246459960938, R0 ;  /* 0x3f3172185b5b7823 */ /* 0x000fe20000000000 */
[----:B------:R-:W-:Y:S01]  /*9840*/  BAR.SYNC.DEFER_BLOCKING 0x0 ;  /* 0x0000000000007b1d */ /* 0x000fe20000010000 */
[----:B------:R-:W-:Y:S01]  /*9850*/  LOP3.LUT R0, R157, 0x7f, RZ, 0xc0, !PT ;  /* 0x0000007f9d007812 */ /* 0x000fe200078ec0ff */
[----:B------:R-:W-:Y:S01]  /*9860*/  FMUL R51, R136, R78 ;  /* 0x0000004e88337220 */ /* 0x000fe20000400000 */
[----:B------:R-:W-:Y:S01]  /*9870*/  @!P2 FMUL R22, R22, 16777216 ;  /* 0x4b8000001616a820 */ /* 0x000fe20000400000 */
[----:B------:R-:W-:Y:S01]  /*9880*/  @!P2 FMUL R23, R23, 16777216 ;  /* 0x4b8000001717a820 */ /* 0x000fe20000400000 */
[----:B------:R-:W-:Y:S01]  /*9890*/  LEA R78, R0, UR4, 0x4 ;  /* 0x00000004004e7c11 */ /* 0x000fe2000f8e20ff */
        /* <DEDUP_REMOVED lines=12> */
[C---:B------:R-:W-:Y:S01]  /*9960*/  FMUL R18, R136.reuse, R20 ;  /* 0x0000001488127220 */ /* 0x040fe20000400000 */
[C---:B------:R-:W-:Y:S01]  /*9970*/  FMUL R15, R136.reuse, R21 ;  /* 0x00000015880f7220 */ /* 0x040fe20000400000 */
[C---:B------:R-:W-:Y:S01]  /*9980*/  FMUL R141, R136.reuse, R22 ;  /* 0x00000016888d7220 */ /* 0x040fe20000400000 */
[C---:B------:R-:W-:Y:S01]  /*9990*/  FMUL R142, R136.reuse, R23 ;  /* 0x00000017888e7220 */ /* 0x040fe20000400000 */
[C---:B------:R-:W-:Y:S01]  /*99a0*/  FMUL R19, R136.reuse, R24 ;  /* 0x0000001888137220 */ /* 0x040fe20000400000 */
[C---:B------:R-:W-:Y:S01]  /*99b0*/  FMUL R146, R136.reuse, R26 ;  /* 0x0000001a88927220 */ /* 0x040fe20000400000 */
[----:B------:R-:W-:Y:S01]  /*99c0*/  LDS.128 R4, [R78] ;  /* 0x000000004e047984 */ /* 0x000fe20000000c00 */
[C---:B------:R-:W-:Y:S01]  /*99d0*/  FMUL R23, R136.reuse, R25 ;  /* 0x0000001988177220 */ /* 0x040fe20000400000 */
[C---:B------:R-:W-:Y:S01]  /*99e0*/  FMUL R148, R136.reuse, R27 ;  /* 0x0000001b88947220 */ /* 0x040fe20000400000 */
[C---:B------:R-:W-:Y:S01]  /*99f0*/  FMUL R145, R136.reuse, R28 ;  /* 0x0000001c88917220 */ /* 0x040fe20000400000 */
[----:B------:R-:W-:Y:S01]  /*9a00*/  LDS.128 R8, [R78+0x800] ;  /* 0x000800004e087984 */ /* 0x000fe20000000c00 */
        /* <DEDUP_REMOVED lines=8> */
[----:B------:R-:W-:Y:S01]  /*9a90*/  @!P2 FMUL R36, R36, 16777216 ;  /* 0x4b8000002424a820 */ /* 0x000fe20000400000 */
        /* <DEDUP_REMOVED lines=11> */
[----:B------:R-:W-:Y:S01]  /*9b50*/  BAR.SYNC.DEFER_BLOCKING 0x0 ;  /* 0x0000000000007b1d */ /* 0x000fe20000010000 */
[----:B------:R-:W-:Y:S01]  /*9b60*/  F2FP.BF16.F32.PACK_AB R19, R160, R153 ;  /* 0x00000099a013723e */ /* 0x000fe200000010ff */
        /* <DEDUP_REMOVED lines=22> */
[----:B------:R-:W-:Y:S01]  /*9cd0*/  STS.128 [R132], R12 ;  /* 0x0000000c84007388 */ /* 0x000fe20000000c00 */
[----:B------:R-:W-:Y:S01]  /*9ce0*/  F2FP.BF16.F32.PACK_AB R20, R21, R20 ;  /* 0x000000141514723e */ /* 0x000fe200000010ff */
[----:B------:R-:W-:Y:S01]  /*9cf0*/  @!P2 FMUL R52, R52, 16777216 ;  /* 0x4b8000003434a820 */ /* 0x000fe20000400000 */
[----:B------:R-:W-:Y:S01]  /*9d00*/  F2FP.BF16.F32.PACK_AB R21, R27, R22 ;  /* 0x000000161b15723e */ /* 0x000fe200000010ff */
[----:B------:R-:W-:Y:S01]  /*9d10*/  STS.128 [R132+0x400], R16 ;  /* 0x0004001084007388 */ /* 0x000fe20000000c00 */
[----:B------:R-:W-:Y:S01]  /*9d20*/  F2FP.BF16.F32.PACK_AB R25, R26, R25 ;  /* 0x000000191a19723e */ /* 0x000fe200000010ff */
[----:B------:R-:W-:Y:S01]  /*9d30*/  @!P2 FMUL R54, R54, 16777216 ;  /* 0x4b8000003636a820 */ /* 0x000fe20000400000 */
[----:B------:R-:W-:Y:S01]  /*9d40*/  F2FP.BF16.F32.PACK_AB R24, R39, R24 ;  /* 0x000000182718723e */ /* 0x000fe200000010ff */
[----:B------:R-:W-:Y:S01]  /*9d50*/  BAR.SYNC.DEFER_BLOCKING 0x0 ;  /* 0x0000000000007b1d */ /* 0x000fe20000010000 */
        /* <DEDUP_REMOVED lines=31> */
[----:B------:R-:W-:Y:S01]  /*9f50*/  BAR.SYNC.DEFER_BLOCKING 0x0 ;  /* 0x0000000000007b1d */ /* 0x000fe20000010000 */
        /* <DEDUP_REMOVED lines=23> */
[----:B------:R-:W-:Y:S01]  /*a0d0*/  STS.128 [R132], R20 ;  /* 0x0000001484007388 */ /* 0x000fe20000000c00 */
[----:B------:R-:W-:Y:S01]  /*a0e0*/  @!P2 FMUL R79, R79, 16777216 ;  /* 0x4b8000004f4fa820 */ /* 0x000fe20000400000 */
[----:B------:R-:W-:Y:S01]  /*a0f0*/  @!P2 FMUL R80, R80, 16777216 ;  /* 0x4b8000005050a820 */ /* 0x000fe20000400000 */
[----:B------:R-:W-:Y:S01]  /*a100*/  @!P2 FMUL R81, R81, 16777216 ;  /* 0x4b8000005151a820 */ /* 0x000fe20000400000 */
[----:B------:R-:W-:Y:S01]  /*a110*/  STS.128 [R132+0x400], R24 ;  /* 0x0004001884007388 */ /* 0x000fe20000000c00 */
[----:B------:R-:W-:Y:S01]  /*a120*/  @!P2 FMUL R82, R82, 16777216 ;  /* 0x4b8000005252a820 */ /* 0x000fe20000400000 */
[----:B------:R-:W-:Y:S01]  /*a130*/  @!P2 FMUL R83, R83, 16777216 ;  /* 0x4b8000005353a820 */ /* 0x000fe20000400000 */
[C---:B------:R-:W-:Y:S01]  /*a140*/  FMUL R36, R136.reuse, R68 ;  /* 0x0000004488247220 */ /* 0x040fe20000400000 */
[----:B------:R-:W-:Y:S01]  /*a150*/  BAR.SYNC.DEFER_BLOCKING 0x0 ;  /* 0x0000000000007b1d */ /* 0x000fe20000010000 */
        /* <DEDUP_REMOVED lines=23> */
[----:B------:R-:W-:Y:S01]  /*a2d0*/  LDS.128 R20, [R78] ;  /* 0x000000004e147984 */ /* 0x000fe20000000c00 */
[----:B------:R-:W-:Y:S01]  /*a2e0*/  F2FP.BF16.F32.PACK_AB R42, R79, R42 ;  /* 0x0000002a4f2a723e */ /* 0x000fe200000010ff */
[----:B------:R-:W-:Y:S01]  /*a2f0*/  @!P2 FMUL R88, R88, 16777216 ;  /* 0x4b8000005858a820 */ /* 0x000fe20000400000 */
[----:B------:R-:W-:Y:S01]  /*a300*/  F2FP.BF16.F32.PACK_AB R39, R67, R80 ;  /* 0x000000504327723e */ /* 0x000fe200000010ff */
[----:B------:R-:W-:Y:S01]  /*a310*/  LDS.128 R24, [R78+0x800] ;  /* 0x000800004e187984 */ /* 0x000fe20000000c00 */
[----:B------:R-:W-:Y:S01]  /*a320*/  F2FP.BF16.F32.PACK_AB R43, R58, R81 ;  /* 0x000000513a2b723e */ /* 0x000fe200000010ff */
[----:B------:R-:W-:Y:S01]  /*a330*/  @!P2 FMUL R89, R89, 16777216 ;  /* 0x4b8000005959a820 */ /* 0x000fe20000400000 */
[----:B------:R-:W-:Y:S01]  /*a340*/  @!P2 FMUL R90, R90, 16777216 ;  /* 0x4b8000005a5aa820 */ /* 0x000fe20000400000 */
[----:B------:R-:W-:Y:S01]  /*a350*/  BAR.SYNC.DEFER_BLOCKING 0x0 ;  /* 0x0000000000007b1d */ /* 0x000fe20000010000 */
        /* <DEDUP_REMOVED lines=25> */
[----:B------:R-:W0:Y:S01]  /*a4f0*/  LDC R82, c[0x0][0x3e8] ;  /* 0x0000fa00ff527b82 */ /* 0x000e220000000800 */
[----:B------:R-:W-:Y:S01]  /*a500*/  F2FP.BF16.F32.PACK_AB R84, R45, R84 ;  /* 0x000000542d54723e */ /* 0x000fe200000010ff */
[----:B------:R-:W-:Y:S01]  /*a510*/  STS.128 [R132+0x400], R32 ;  /* 0x0004002084007388 */ /* 0x000fe20000000c00 */
[----:B------:R-:W-:Y:S01]  /*a520*/  F2FP.BF16.F32.PACK_AB R85, R49, R88 ;  /* 0x000000583155723e */ /* 0x000fe200000010ff */
[----:B------:R-:W-:Y:S01]  /*a530*/  @!P2 FMUL R100, R100, 16777216 ;  /* 0x4b8000006464a820 */ /* 0x000fe20000400000 */
[----:B------:R-:W-:-:S03]  /*a540*/  F2FP.BF16.F32.PACK_AB R61, R48, R89 ;  /* 0x00000059303d723e */ /* 0x000fc600000010ff */
        /* <DEDUP_REMOVED lines=8> */
[C---:B------:R-:W-:Y:S01]  /*a5d0*/  FMUL R100, R136.reuse, R100 ;  /* 0x0000006488647220 */ /* 0x040fe20000400000 */
[----:B------:R-:W-:Y:S01]  /*a5e0*/  SHF.R.U32.HI R65, RZ, 0x6, R157 ;  /* 0x00000006ff417819 */ /* 0x000fe2000001169d */
[C---:B------:R-:W-:Y:S01]  /*a5f0*/  FMUL R101, R136.reuse, R101 ;  /* 0x0000006588657220 */ /* 0x040fe20000400000 */
[C---:B------:R-:W-:Y:S01]  /*a600*/  FMUL R47, R136.reuse, R102 ;  /* 0x00000066882f7220 */ /* 0x040fe20000400000 */
[----:B------:R-:W-:Y:S01]  /*a610*/  FMUL R46, R136, R103 ;  /* 0x00000067882e7220 */ /* 0x000fe20000400000 */
[----:B------:R-:W-:Y:S01]  /*a620*/  SGXT.U32 R65, R65, 0x1 ;  /* 0x000000014141781a */ /* 0x000fe20000000000 */
[----:B------:R-:W-:Y:S01]  /*a630*/  @!P2 FMUL R104, R104, 16777216 ;  /* 0x4b8000006868a820 */ /* 0x000fe20000400000 */
[----:B------:R-:W-:Y:S01]  /*a640*/  @!P2 FMUL R105, R105, 16777216 ;  /* 0x4b8000006969a820 */ /* 0x000fe20000400000 */
[----:B------:R-:W-:Y:S01]  /*a650*/  F2FP.BF16.F32.PACK_AB R56, R47, R100 ;  /* 0x000000642f38723e */ /* 0x000fe200000010ff */
[----:B------:R-:W-:Y:S01]  /*a660*/  @!P2 FMUL R106, R106, 16777216 ;  /* 0x4b8000006a6aa820 */ /* 0x000fe20000400000 */
[----:B------:R-:W-:Y:S01]  /*a670*/  F2FP.BF16.F32.PACK_AB R96, R46, R101 ;  /* 0x000000652e60723e */ /* 0x000fe200000010ff */
[----:B0-----:R-:W-:-:S02]  /*a680*/  IMAD R65, R65, R82, RZ ;  /* 0x0000005241417224 */ /* 0x001fc400078e02ff */
[----:B------:R-:W-:Y:S01]  /*a690*/  @!P2 FMUL R107, R107, 16777216 ;  /* 0x4b8000006b6ba820 */ /* 0x000fe20000400000 */
[----:B------:R-:W-:Y:S01]  /*a6a0*/  @!P2 FMUL R108, R108, 16777216 ;  /* 0x4b8000006c6ca820 */ /* 0x000fe20000400000 */
[----:B------:R-:W-:Y:S01]  /*a6b0*/  @!P2 FMUL R109, R109, 16777216 ;  /* 0x4b8000006d6da820 */ /* 0x000fe20000400000 */
[----:B------:R-:W-:Y:S01]  /*a6c0*/  IMAD R67, R82, 0x2, R65 ;  /* 0x0000000252437824 */ /* 0x000fe200078e0241 */
[----:B------:R-:W-:Y:S01]  /*a6d0*/  LDS.128 R28, [R78] ;  /* 0x000000004e1c7984 */ /* 0x000fe20000000c00 */
[----:B------:R-:W-:Y:S01]  /*a6e0*/  @!P2 FMUL R110, R110, 16777216 ;  /* 0x4b8000006e6ea820 */ /* 0x000fe20000400000 */
[----:B------:R-:W-:Y:S01]  /*a6f0*/  @!P2 FMUL R111, R111, 16777216 ;  /* 0x4b8000006f6fa820 */ /* 0x000fe20000400000 */
[----:B------:R-:W-:Y:S01]  /*a700*/  IMAD R71, R82, 0x2, R67 ;  /* 0x0000000252477824 */ /* 0x000fe200078e0243 */
[----:B------:R-:W-:Y:S01]  /*a710*/  LDS.128 R32, [R78+0x800] ;  /* 0x000800004e207984 */ /* 0x000fe20000000c00 */
[----:B------:R-:W-:Y:S01]  /*a720*/  @!P2 FMUL R112, R112, 16777216 ;  /* 0x4b8000007070a820 */ /* 0x000fe20000400000 */
[----:B------:R-:W-:Y:S01]  /*a730*/  @!P2 FMUL R113, R113, 16777216 ;  /* 0x4b8000007171a820 */ /* 0x000fe20000400000 */
[----:B------:R-:W-:Y:S01]  /*a740*/  @!P2 FMUL R114, R114, 16777216 ;  /* 0x4b8000007272a820 */ /* 0x000fe20000400000 */
[----:B------:R-:W-:Y:S01]  /*a750*/  BAR.SYNC.DEFER_BLOCKING 0x0 ;  /* 0x0000000000007b1d */ /* 0x000fe20000010000 */
        /* <DEDUP_REMOVED lines=13> */
[----:B------:R-:W-:Y:S01]  /*a830*/  LEA R79, R82, R71, 0x1 ;  /* 0x00000047524f7211 */ /* 0x000fe200078e08ff */
[----:B------:R-:W0:Y:S01]  /*a840*/  LDC.64 R102, c[0x0][0x398] ;  /* 0x0000e600ff667b82 */ /* 0x000e220000000a00 */
[----:B------:R-:W-:Y:S01]  /*a850*/  F2FP.BF16.F32.PACK_AB R57, R57, R104 ;  /* 0x000000683939723e */ /* 0x000fe200000010ff */
[----:B------:R-:W-:Y:S01]  /*a860*/  IMAD R53, R236, UR7, RZ ;  /* 0x00000007ec357c24 */ /* 0x000fe2000f8e02ff */
[----:B------:R-:W-:Y:S01]  /*a870*/  F2FP.BF16.F32.PACK_AB R97, R52, R105 ;  /* 0x000000693461723e */ /* 0x000fe200000010ff */
[----:B------:R-:W-:Y:S01]  /*a880*/  IMAD R81, R82, 0x2, R79 ;  /* 0x0000000252517824 */ /* 0x000fe200078e024f */
[----:B------:R-:W-:Y:S01]  /*a890*/  F2FP.BF16.F32.PACK_AB R58, R73, R108 ;  /* 0x0000006c493a723e */ /* 0x000fe200000010ff */
[----:B------:R-:W-:Y:S01]  /*a8a0*/  USHF.L.U32 UR8, UR6, 0x1, URZ ;  /* 0x0000000106087899 */ /* 0x000fe200080006ff */
[----:B------:R-:W-:Y:S01]  /*a8b0*/  F2FP.BF16.F32.PACK_AB R98, R68, R109 ;  /* 0x0000006d4462723e */ /* 0x000fe200000010ff */
[----:B------:R-:W-:Y:S01]  /*a8c0*/  IMAD.SHL.U32 R55, R53, 0x2, RZ ;  /* 0x0000000235377824 */ /* 0x000fe200078e00ff */
[----:B------:R-:W-:Y:S01]  /*a8d0*/  STS.128 [R132], R36 ;  /* 0x0000002484007388 */ /* 0x000fe20000000c00 */
[----:B------:R-:W-:Y:S01]  /*a8e0*/  F2FP.BF16.F32.PACK_AB R59, R77, R112 ;  /* 0x000000704d3b723e */ /* 0x000fe200000010ff */
[----:B------:R-:W-:Y:S01]  /*a8f0*/  UIMAD.WIDE UR6, UR6, 0x2, URZ ;  /* 0x00000002060678a5 */ /* 0x000fe2000f8e02ff */
[----:B------:R-:W-:Y:S01]  /*a900*/  F2FP.BF16.F32.PACK_AB R99, R74, R113 ;  /* 0x000000714a63723e */ /* 0x000fe200000010ff */
[----:B------:R-:W-:Y:S01]  /*a910*/  STS.128 [R132+0x400], R40 ;  /* 0x0004002884007388 */ /* 0x000fe20000000c00 */
[----:B------:R-:W-:Y:S01]  /*a920*/  LEA R89, R82, R81, 0x1 ;  /* 0x0000005152597211 */ /* 0x000fe200078e08ff */
[----:B------:R-:W-:-:S04]  /*a930*/  IMAD.HI R52, R53, 0x2, RZ ;  /* 0x0000000235347827 */ /* 0x000fc800078e02ff */
[----:B------:R-:W-:Y:S01]  /*a940*/  @!P2 FMUL R117, R117, 16777216 ;  /* 0x4b8000007575a820 */ /* 0x000fe20000400000 */
[----:B------:R-:W-:Y:S01]  /*a950*/  BAR.SYNC.DEFER_BLOCKING 0x0 ;  /* 0x0000000000007b1d */ /* 0x000fe20000010000 */
[----:B------:R-:W-:Y:S01]  /*a960*/  @!P2 FMUL R119, R119, 16777216 ;  /* 0x4b8000007777a820 */ /* 0x000fe20000400000 */
[----:B------:R-:W-:Y:S02]  /*a970*/  IMAD R93, R82, 0x2, R89 ;  /* 0x00000002525d7824 */ /* 0x000fe400078e0259 */
[----:B------:R-:W-:Y:S01]  /*a980*/  @!P2 FMUL R120, R120, 16777216 ;  /* 0x4b8000007878a820 */ /* 0x000fe20000400000 */
[----:B------:R-:W-:Y:S01]  /*a990*/  @!P2 FMUL R122, R122, 16777216 ;  /* 0x4b8000007a7aa820 */ /* 0x000fe20000400000 */
[----:B------:R-:W-:Y:S01]  /*a9a0*/  FMUL R117, R136, R117 ;  /* 0x0000007588757220 */ /* 0x000fe20000400000 */
[----:B------:R-:W-:Y:S02]  /*a9b0*/  IMAD R73, R82, 0x2, R93 ;  /* 0x0000000252497824 */ /* 0x000fe400078e025d */
[C---:B------:R-:W-:Y:S01]  /*a9c0*/  FMUL R66, R136.reuse, R119 ;  /* 0x0000007788427220 */ /* 0x040fe20000400000 */
[C---:B------:R-:W-:Y:S01]  /*a9d0*/  FMUL R120, R136.reuse, R120 ;  /* 0x0000007888787220 */ /* 0x040fe20000400000 */
[----:B------:R-:W-:Y:S01]  /*a9e0*/  FMUL R75, R136, R122 ;  /* 0x0000007a884b7220 */ /* 0x000fe20000400000 */
[----:B------:R-:W-:Y:S01]  /*a9f0*/  @!P2 FMUL R124, R124, 16777216 ;  /* 0x4b8000007c7ca820 */ /* 0x000fe20000400000 */
[----:B------:R-:W-:Y:S01]  /*aa00*/  LEA R77, R82, R73, 0x1 ;  /* 0x00000049524d7211 */ /* 0x000fe200078e08ff */
[----:B------:R-:W-:Y:S01]  /*aa10*/  @!P2 FMUL R126, R126, 16777216 ;  /* 0x4b8000007e7ea820 */ /* 0x000fe20000400000 */
[----:B------:R-:W-:Y:S01]  /*aa20*/  F2FP.BF16.F32.PACK_AB R108, R66, R117 ;  /* 0x00000075426c723e */ /* 0x000fe200000010ff */
[----:B------:R-:W-:Y:S01]  /*aa30*/  @!P2 FMUL R118, R118, 16777216 ;  /* 0x4b8000007676a820 */ /* 0x000fe20000400000 */
[C---:B------:R-:W-:Y:S01]  /*aa40*/  FMUL R124, R136.reuse, R124 ;  /* 0x0000007c887c7220 */ /* 0x040fe20000400000 */
[----:B------:R-:W-:Y:S01]  /*aa50*/  FMUL R83, R136, R126 ;  /* 0x0000007e88537220 */ /* 0x000fe20000400000 */
[----:B------:R-:W-:Y:S01]  /*aa60*/  F2FP.BF16.F32.PACK_AB R117, R75, R120 ;  /* 0x000000784b75723e */ /* 0x000fe200000010ff */
[----:B------:R-:W-:Y:S01]  /*aa70*/  @!P2 FMUL R128, R128, 16777216 ;  /* 0x4b8000008080a820 */ /* 0x000fe20000400000 */
[----:B------:R-:W-:Y:S01]  /*aa80*/  @!P2 FMUL R130, R130, 16777216 ;  /* 0x4b8000008282a820 */ /* 0x000fe20000400000 */
[----:B------:R-:W-:Y:S01]  /*aa90*/  @!P2 FMUL R116, R116, 16777216 ;  /* 0x4b8000007474a820 */ /* 0x000fe20000400000 */
[----:B------:R-:W-:Y:S01]  /*aaa0*/  @!P2 FMUL R121, R121, 16777216 ;  /* 0x4b8000007979a820 */ /* 0x000fe20000400000 */
[----:B------:R-:W-:Y:S01]  /*aab0*/  @!P2 FMUL R123, R123, 16777216 ;  /* 0x4b8000007b7ba820 */ /* 0x000fe20000400000 */
[----:B------:R-:W-:Y:S01]  /*aac0*/  @!P2 FMUL R125, R125, 16777216 ;  /* 0x4b8000007d7da820 */ /* 0x000fe20000400000 */
[----:B------:R-:W1:Y:S01]  /*aad0*/  LDS.128 R40, [R78] ;  /* 0x000000004e287984 */ /* 0x000e620000000c00 */
[----:B------:R-:W-:Y:S01]  /*aae0*/  @!P2 FMUL R127, R127, 16777216 ;  /* 0x4b8000007f7fa820 */ /* 0x000fe20000400000 */
[----:B------:R-:W-:Y:S01]  /*aaf0*/  @!P2 FMUL R129, R129, 16777216 ;  /* 0x4b8000008181a820 */ /* 0x000fe20000400000 */
[----:B------:R-:W-:Y:S01]  /*ab00*/  @!P2 FMUL R131, R131, 16777216 ;  /* 0x4b8000008383a820 */ /* 0x000fe20000400000 */
[----:B------:R-:W-:Y:S01]  /*ab10*/  LDS.128 R36, [R78+0x800] ;  /* 0x000800004e247984 */ /* 0x000fe20000000c00 */
[C---:B------:R-:W-:Y:S01]  /*ab20*/  FMUL R69, R136.reuse, R118 ;  /* 0x0000007688457220 */ /* 0x040fe20000400000 */
[C---:B------:R-:W-:Y:S01]  /*ab30*/  FMUL R128, R136.reuse, R128 ;  /* 0x0000008088807220 */ /* 0x040fe20000400000 */
[C---:B------:R-:W-:Y:S01]  /*ab40*/  FMUL R95, R136.reuse, R130 ;  /* 0x00000082885f7220 */ /* 0x040fe20000400000 */
[----:B------:R-:W-:Y:S01]  /*ab50*/  BAR.SYNC.DEFER_BLOCKING 0x0 ;  /* 0x0000000000007b1d */ /* 0x000fe20000010000 */
[----:B------:R-:W-:Y:S01]  /*ab60*/  F2FP.BF16.F32.PACK_AB R118, R83, R124 ;  /* 0x0000007c5376723e */ /* 0x000fe200000010ff */
        /* <DEDUP_REMOVED lines=8> */
[----:B------:R-:W2:Y:S01]  /*abf0*/  LDCU UR6, c[0x0][0x3ec] ;  /* 0x00007d80ff0677ac */ /* 0x000ea20008000800 */
[----:B------:R-:W-:-:S02]  /*ac00*/  F2FP.BF16.F32.PACK_AB R116, R69, R116 ;  /* 0x000000744574723e */ /* 0x000fc400000010ff */
[----:B------:R-:W-:Y:S02]  /*ac10*/  F2FP.BF16.F32.PACK_AB R109, R70, R121 ;  /* 0x00000079466d723e */ /* 0x000fe400000010ff */
[----:B------:R-:W-:Y:S02]  /*ac20*/  F2FP.BF16.F32.PACK_AB R110, R90, R125 ;  /* 0x0000007d5a6e723e */ /* 0x000fe400000010ff */
[----:B------:R-:W-:Y:S01]  /*ac30*/  F2FP.BF16.F32.PACK_AB R111, R136, R129 ;  /* 0x00000081886f723e */ /* 0x000fe200000010ff */
[----:B------:R3:W-:Y:S04]  /*ac40*/  STS.128 [R132], R84 ;  /* 0x0000005484007388 */ /* 0x0007e80000000c00 */
[----:B------:R0:W-:Y:S01]  /*ac50*/  STS.128 [R132+0x400], R60 ;  /* 0x0004003c84007388 */ /* 0x0001e20000000c00 */
[----:B--2---:R-:W-:Y:S01]  /*ac60*/  UIMAD UR6, UR9, UR6, URZ ;  /* 0x00000006090672a4 */ /* 0x004fe2000f8e02ff */
[----:B------:R-:W-:Y:S01]  /*ac70*/  BAR.SYNC.DEFER_BLOCKING 0x0 ;  /* 0x0000000000007b1d */ /* 0x000fe20000010000 */
[----:B-1----:R-:W-:Y:S01]  /*ac80*/  PRMT R90, R42, 0x7632, R90 ;  /* 0x000076322a5a7816 */ /* 0x002fe2000000005a */
[----:B---3--:R-:W-:Y:S01]  /*ac90*/  IMAD R85, R82, 0x2, R77 ;  /* 0x0000000252557824 */ /* 0x008fe200078e024d */
[----:B0-----:R-:W-:-:S04]  /*aca0*/  IADD3 R60, P0, P1, R55, UR8, R102 ;  /* 0x00000008373c7c10 */ /* 0x001fc8000f91e066 */
[----:B------:R-:W-:Y:S02]  /*acb0*/  LEA R87, R82, R85, 0x1 ;  /* 0x0000005552577211 */ /* 0x000fe400078e08ff */
[----:B------:R-:W-:Y:S02]  /*acc0*/  IADD3.X R61, PT, PT, R52, UR7, R103, P0, P1 ;  /* 0x00000007343d7c10 */ /* 0x000fe400087e2467 */
[-C--:B------:R-:W-:Y:S01]  /*acd0*/  LEA R62, P0, R65, R60.reuse, 0x1 ;  /* 0x0000003c413e7211 */ /* 0x080fe200078008ff */
[C---:B------:R-:W-:Y:S01]  /*ace0*/  IMAD R101, R82.reuse, 0x2, R87 ;  /* 0x0000000252657824 */ /* 0x040fe200078e0257 */
[-C--:B------:R-:W-:Y:S02]  /*acf0*/  LEA R64, P1, R67, R60.reuse, 0x1 ;  /* 0x0000003c43407211 */ /* 0x080fe400078208ff */
[----:B------:R-:W-:Y:S01]  /*ad00*/  LEA.HI.X.SX32 R63, R65, R61, 0x1, P0 ;  /* 0x0000003d413f7211 */ /* 0x000fe200000f0eff */
[----:B------:R-:W-:Y:S01]  /*ad10*/  IMAD R75, R82, 0x2, R101 ;  /* 0x00000002524b7824 */ /* 0x000fe200078e0265 */
[----:B------:R-:W0:Y:S01]  /*ad20*/  LDS.128 R48, [R78] ;  /* 0x000000004e307984 */ /* 0x000e220000000c00 */
[----:B------:R-:W-:-:S02]  /*ad30*/  LEA R66, P0, R71, R60, 0x1 ;  /* 0x0000003c47427211 */ /* 0x000fc400078008ff */
[----:B------:R-:W-:Y:S01]  /*ad40*/  LEA.HI.X.SX32 R65, R67, R61, 0x1, P1 ;  /* 0x0000003d43417211 */ /* 0x000fe200008f0eff */
[----:B------:R-:W-:Y:S01]  /*ad50*/  LDS.128 R44, [R78+0x800] ;  /* 0x000800004e2c7984 */ /* 0x000fe20000000c00 */
[C---:B------:R-:W-:Y:S02]  /*ad60*/  LEA R83, R82.reuse, R75, 0x1 ;  /* 0x0000004b52537211 */ /* 0x040fe400078e08ff */
[----:B------:R-:W-:Y:S01]  /*ad70*/  LEA.HI.X.SX32 R67, R71, R61, 0x1, P0 ;  /* 0x0000003d47437211 */ /* 0x000fe200000f0eff */
[----:B------:R-:W-:Y:S01]  /*ad80*/  BAR.SYNC.DEFER_BLOCKING 0x0 ;  /* 0x0000000000007b1d */ /* 0x000fe20000010000 */
[----:B------:R-:W-:Y:S01]  /*ad90*/  LEA R68, P0, R79, R60, 0x1 ;  /* 0x0000003c4f447211 */ /* 0x000fe200078008ff */
[----:B------:R-:W-:-:S03]  /*ada0*/  IMAD R95, R82, 0x2, R83 ;  /* 0x00000002525f7824 */ /* 0x000fc600078e0253 */
[----:B------:R-:W-:Y:S02]  /*adb0*/  LEA.HI.X.SX32 R69, R79, R61, 0x1, P0 ;  /* 0x0000003d4f457211 */ /* 0x000fe400000f0eff */
[----:B------:R-:W-:-:S04]  /*adc0*/  LEA R70, P0, R81, R60, 0x1 ;  /* 0x0000003c51467211 */ /* 0x000fc800078008ff */
[----:B------:R-:W-:Y:S01]  /*add0*/  LEA.HI.X.SX32 R71, R81, R61, 0x1, P0 ;  /* 0x0000003d51477211 */ /* 0x000fe200000f0eff */
[----:B------:R-:W-:Y:S04]  /*ade0*/  STS.128 [R132], R56 ;  /* 0x0000003884007388 */ /* 0x000fe80000000c00 */
[----:B------:R1:W-:Y:S01]  /*adf0*/  STS.128 [R132+0x400], R96 ;  /* 0x0004006084007388 */ /* 0x0003e20000000c00 */
[----:B------:R-:W-:Y:S01]  /*ae00*/  BAR.SYNC.DEFER_BLOCKING 0x0 ;  /* 0x0000000000007b1d */ /* 0x000fe20000010000 */
[----:B-1----:R-:W-:-:S05]  /*ae10*/  IMAD R97, R82, 0x2, R95 ;  /* 0x0000000252617824 */ /* 0x002fca00078e025f */
[----:B------:R-:W-:-:S05]  /*ae20*/  LEA R99, R82, R97, 0x1 ;  /* 0x0000006152637211 */ /* 0x000fca00078e08ff */
[C---:B------:R-:W-:Y:S01]  /*ae30*/  IMAD R103, R82.reuse, 0x2, R99 ;  /* 0x0000000252677824 */ /* 0x040fe200078e0263 */
[----:B------:R-:W1:Y:S03]  /*ae40*/  LDS.128 R56, [R78] ;  /* 0x000000004e387984 */ /* 0x000e660000000c00 */
[C---:B------:R-:W-:Y:S01]  /*ae50*/  IMAD R105, R82.reuse, 0x2, R103 ;  /* 0x0000000252697824 */ /* 0x040fe200078e0267 */
[----:B------:R-:W-:Y:S04]  /*ae60*/  LDS.128 R52, [R78+0x800] ;  /* 0x000800004e347984 */ /* 0x000fe80000000c00 */
[C---:B------:R-:W-:Y:S01]  /*ae70*/  LEA R107, R82.reuse, R105, 0x1 ;  /* 0x00000069526b7211 */ /* 0x040fe200078e08ff */
[----:B------:R-:W-:Y:S04]  /*ae80*/  BAR.SYNC.DEFER_BLOCKING 0x0 ;  /* 0x0000000000007b1d */ /* 0x000fe80000010000 */
[----:B------:R-:W-:-:S04]  /*ae90*/  IMAD R79, R82, 0x2, R107 ;  /* 0x00000002524f7824 */ /* 0x000fc800078e026b */
[C---:B------:R-:W-:Y:S01]  /*aea0*/  IMAD R81, R82.reuse, 0x2, R79 ;  /* 0x0000000252517824 */ /* 0x040fe200078e024f */
[----:B------:R-:W-:Y:S04]  /*aeb0*/  STS.128 [R132], R116 ;  /* 0x0000007484007388 */ /* 0x000fe80000000c00 */
[----:B------:R2:W-:Y:S01]  /*aec0*/  STS.128 [R132+0x400], R108 ;  /* 0x0004006c84007388 */ /* 0x0005e20000000c00 */
[----:B------:R-:W-:Y:S01]  /*aed0*/  BAR.SYNC.DEFER_BLOCKING 0x0 ;  /* 0x0000000000007b1d */ /* 0x000fe20000010000 */
[----:B--2---:R-:W-:-:S05]  /*aee0*/  LEA R109, R82, R81, 0x1 ;  /* 0x00000051526d7211 */ /* 0x004fca00078e08ff */
[----:B------:R2:W-:Y:S02]  /*aef0*/  STG.E.U16 desc[UR12][R62.64], R4 ;  /* 0x000000043e007986 */ /* 0x0005e4000c10150c */
[----:B--2---:R-:W-:Y:S02]  /*af00*/  PRMT R63, R4, 0x7632, R63 ;  /* 0x00007632043f7816 */ /* 0x004fe4000000003f */
[----:B------:R-:W-:-:S03]  /*af10*/  LEA R62, P0, R89, R60, 0x1 ;  /* 0x0000003c593e7211 */ /* 0x000fc600078008ff */
[----:B------:R2:W-:Y:S04]  /*af20*/  STG.E.U16 desc[UR12][R64.64], R63 ;  /* 0x0000003f40007986 */ /* 0x0005e8000c10150c */
[----:B------:R3:W-:Y:S01]  /*af30*/  STG.E.U16 desc[UR12][R66.64], R5 ;  /* 0x0000000542007986 */ /* 0x0007e2000c10150c */
[----:B--2---:R-:W-:Y:S02]  /*af40*/  PRMT R65, R5, 0x7632, R65 ;  /* 0x0000763205417816 */ /* 0x004fe40000000041 */
[----:B------:R-:W-:Y:S01]  /*af50*/  LEA.HI.X.SX32 R63, R89, R61, 0x1, P0 ;  /* 0x0000003d593f7211 */ /* 0x000fe200000f0eff */
[----:B------:R-:W-:Y:S01]  /*af60*/  IMAD R89, R82, 0x2, R109 ;  /* 0x0000000252597824 */ /* 0x000fe200078e026d */
[----:B------:R-:W-:Y:S01]  /*af70*/  LEA R64, P0, R93, R60, 0x1 ;  /* 0x0000003c5d407211 */ /* 0x000fe200078008ff */
[----:B------:R2:W-:Y:S01]  /*af80*/  STG.E.U16 desc[UR12][R68.64], R65 ;  /* 0x0000004144007986 */ /* 0x0005e2000c10150c */
[----:B---3--:R-:W-:-:S03]  /*af90*/  PRMT R5, R6, 0x7632, R5 ;  /* 0x0000763206057816 */ /* 0x008fc60000000005 */
[----:B------:R-:W-:Y:S04]  /*afa0*/  STG.E.U16 desc[UR12][R70.64], R6 ;  /* 0x0000000646007986 */ /* 0x000fe8000c10150c */
[----:B------:R3:W-:Y:S01]  /*afb0*/  STG.E.U16 desc[UR12][R62.64], R5 ;  /* 0x000000053e007986 */ /* 0x0007e2000c10150c */
[----:B--2---:R-:W-:Y:S01]  /*afc0*/  LEA.HI.X.SX32 R65, R93, R61, 0x1, P0 ;  /* 0x0000003d5d417211 */ /* 0x004fe200000f0eff */
[----:B------:R-:W-:Y:S01]  /*afd0*/  IMAD R93, R82, 0x2, R89 ;  /* 0x00000002525d7824 */ /* 0x000fe200078e0259 */
[----:B------:R-:W-:-:S03]  /*afe0*/  LEA R4, P0, R73, R60, 0x1 ;  /* 0x0000003c49047211 */ /* 0x000fc600078008ff */
[----:B------:R-:W-:Y:S01]  /*aff0*/  STG.E.U16 desc[UR12][R64.64], R7 ;  /* 0x0000000740007986 */ /* 0x000fe2000c10150c */
[C---:B------:R-:W-:Y:S02]  /*b000*/  LEA R111, R82.reuse, R93, 0x1 ;  /* 0x0000005d526f7211 */ /* 0x040fe400078e08ff */
[-C--:B---3--:R-:W-:Y:S02]  /*b010*/  LEA.HI.X.SX32 R5, R73, R61.reuse, 0x1, P0 ;  /* 0x0000003d49057211 */ /* 0x088fe400000f0eff */
[-C--:B------:R-:W-:Y:S01]  /*b020*/  LEA R66, P0, R77, R60.reuse, 0x1 ;  /* 0x0000003c4d427211 */ /* 0x080fe200078008ff */
[C---:B------:R-:W-:Y:S01]  /*b030*/  IMAD R73, R82.reuse, 0x2, R111 ;  /* 0x0000000252497824 */ /* 0x040fe200078e026f */
[----:B------:R-:W-:Y:S02]  /*b040*/  PRMT R63, R7, 0x7632, R63 ;  /* 0x00007632073f7816 */ /* 0x000fe4000000003f */
[----:B------:R-:W-:Y:S01]  /*b050*/  LEA.HI.X.SX32 R67, R77, R61, 0x1, P0 ;  /* 0x0000003d4d437211 */ /* 0x000fe200000f0eff */
[C---:B------:R-:W-:Y:S01]  /*b060*/  IMAD R71, R82.reuse, 0x2, R73 ;  /* 0x0000000252477824 */ /* 0x040fe200078e0249 */
[C---:B------:R-:W-:Y:S01]  /*b070*/  LEA R68, P0, R85.reuse, R60, 0x1 ;  /* 0x0000003c55447211 */ /* 0x040fe200078008ff */
[----:B------:R2:W-:Y:S03]  /*b080*/  STG.E.U16 desc[UR12][R4.64], R63 ;  /* 0x0000003f04007986 */ /* 0x0005e6000c10150c */
[----:B------:R-:W-:Y:S01]  /*b090*/  LEA R77, R82, R71, 0x1 ;  /* 0x00000047524d7211 */ /* 0x000fe200078e08ff */
[----:B------:R3:W-:Y:S01]  /*b0a0*/  STG.E.U16 desc[UR12][R66.64], R12 ;  /* 0x0000000c42007986 */ /* 0x0007e2000c10150c */
[----:B------:R-:W-:-:S02]  /*b0b0*/  LEA.HI.X.SX32 R69, R85, R61, 0x1, P0 ;  /* 0x0000003d55457211 */ /* 0x000fc400000f0eff */
[----:B------:R-:W-:Y:S01]  /*b0c0*/  LEA R62, P0, R87, R60, 0x1 ;  /* 0x0000003c573e7211 */ /* 0x000fe200078008ff */
[----:B------:R-:W-:-:S03]  /*b0d0*/  IMAD R85, R82, 0x2, R77 ;  /* 0x0000000252557824 */ /* 0x000fc600078e024d */
[----:B--2---:R-:W-:Y:S01]  /*b0e0*/  LEA.HI.X.SX32 R63, R87, R61, 0x1, P0 ;  /* 0x0000003d573f7211 */ /* 0x004fe200000f0eff */
[----:B------:R-:W-:Y:S01]  /*b0f0*/  IMAD R87, R82, 0x2, R85 ;  /* 0x0000000252577824 */ /* 0x000fe200078e0255 */
[CC--:B------:R-:W-:Y:S02]  /*b100*/  LEA R6, P0, R101.reuse, R60.reuse, 0x1 ;  /* 0x0000003c65067211 */ /* 0x0c0fe400078008ff */
[----:B------:R-:W-:Y:S02]  /*b110*/  PRMT R5, R12, 0x7632, R5 ;  /* 0x000076320c057816 */ /* 0x000fe40000000005 */
[C---:B------:R-:W-:Y:S02]  /*b120*/  LEA R113, R82.reuse, R87, 0x1 ;  /* 0x0000005752717211 */ /* 0x040fe400078e08ff */
[----:B------:R-:W-:Y:S01]  /*b130*/  LEA.HI.X.SX32 R7, R101, R61, 0x1, P0 ;  /* 0x0000003d65077211 */ /* 0x000fe200000f0eff */
[----:B------:R2:W-:Y:S01]  /*b140*/  STG.E.U16 desc[UR12][R68.64], R5 ;  /* 0x0000000544007986 */ /* 0x0005e2000c10150c */
[----:B------:R-:W-:Y:S01]  /*b150*/  LEA R4, P0, R75, R60, 0x1 ;  /* 0x0000003c4b047211 */ /* 0x000fe200078008ff */
[----:B------:R-:W-:-:S02]  /*b160*/  IMAD R101, R82, 0x2, R113 ;  /* 0x0000000252657824 */ /* 0x000fc400078e0271 */
[----:B------:R4:W-:Y:S02]  /*b170*/  STG.E.U16 desc[UR12][R62.64], R13 ;  /* 0x0000000d3e007986 */ /* 0x0009e4000c10150c */
[----:B---3--:R-:W-:-:S05]  /*b180*/  IMAD R67, R82, 0x2, R101 ;  /* 0x0000000252437824 */ /* 0x008fca00078e0265 */
[C---:B--2---:R-:W-:Y:S02]  /*b190*/  LEA R69, R82.reuse, R67, 0x1 ;  /* 0x0000004352457211 */ /* 0x044fe400078e08ff */
[-C--:B------:R-:W-:Y:S02]  /*b1a0*/  LEA.HI.X.SX32 R5, R75, R61.reuse, 0x1, P0 ;  /* 0x0000003d4b057211 */ /* 0x080fe400000f0eff */
[-C--:B------:R-:W-:Y:S01]  /*b1b0*/  LEA R64, P0, R83, R60.reuse, 0x1 ;  /* 0x0000003c53407211 */ /* 0x080fe200078008ff */
[C---:B------:R-:W-:Y:S01]  /*b1c0*/  IMAD R75, R82.reuse, 0x2, R69 ;  /* 0x00000002524b7824 */ /* 0x040fe200078e0245 */
[----:B----4-:R-:W-:Y:S02]  /*b1d0*/  PRMT R63, R13, 0x7632, R63 ;  /* 0x000076320d3f7816 */ /* 0x010fe4000000003f */
[----:B------:R-:W-:Y:S01]  /*b1e0*/  LEA.HI.X.SX32 R65, R83, R61, 0x1, P0 ;  /* 0x0000003d53417211 */ /* 0x000fe200000f0eff */
[----:B------:R-:W-:Y:S01]  /*b1f0*/  IMAD R83, R82, 0x2, R75 ;  /* 0x0000000252537824 */ /* 0x000fe200078e024b */
[-C--:B------:R-:W-:Y:S01]  /*b200*/  LEA R12, P0, R95, R60.reuse, 0x1 ;  /* 0x0000003c5f0c7211 */ /* 0x080fe200078008ff */
[----:B------:R2:W-:Y:S01]  /*b210*/  STG.E.U16 desc[UR12][R6.64], R63 ;  /* 0x0000003f06007986 */ /* 0x0005e2000c10150c */
[----:B------:R-:W-:-:S02]  /*b220*/  LEA R62, P1, R97, R60, 0x1 ;  /* 0x0000003c613e7211 */ /* 0x000fc400078208ff */
[----:B------:R-:W-:Y:S01]  /*b230*/  LEA.HI.X.SX32 R13, R95, R61, 0x1, P0 ;  /* 0x0000003d5f0d7211 */ /* 0x000fe200000f0eff */
[----:B------:R3:W-:Y:S01]  /*b240*/  STG.E.U16 desc[UR12][R4.64], R14 ;  /* 0x0000000e04007986 */ /* 0x0007e2000c10150c */
[----:B------:R-:W-:Y:S02]  /*b250*/  LEA R95, R82, R83, 0x1 ;  /* 0x00000053525f7211 */ /* 0x000fe400078e08ff */
        /* <DEDUP_REMOVED lines=11> */
[----:B------:R2:W-:Y:S01]  /*b310*/  STG.E.U16 desc[UR12][R6.64], R20 ;  /* 0x0000001406007986 */ /* 0x0005e2000c10150c */
[C---:B------:R-:W-:Y:S02]  /*b320*/  LEA R115, R82.reuse, R99, 0x1 ;  /* 0x0000006352737211 */ /* 0x040fe400078e08ff */
[----:B---3--:R-:W-:Y:S02]  /*b330*/  LEA.HI.X.SX32 R5, R103, R61, 0x1, P0 ;  /* 0x0000003d67057211 */ /* 0x008fe400000f0eff */
[----:B------:R-:W-:Y:S01]  /*b340*/  LEA R64, P0, R105, R60, 0x1 ;  /* 0x0000003c69407211 */ /* 0x000fe200078008ff */
[----:B------:R-:W-:-:S03]  /*b350*/  IMAD R103, R82, 0x2, R115 ;  /* 0x0000000252677824 */ /* 0x000fc600078e0273 */
[----:B------:R-:W-:Y:S01]  /*b360*/  LEA.HI.X.SX32 R65, R105, R61, 0x1, P0 ;  /* 0x0000003d69417211 */ /* 0x000fe200000f0eff */
[----:B------:R-:W-:Y:S01]  /*b370*/  IMAD R105, R82, 0x2, R103 ;  /* 0x0000000252697824 */ /* 0x000fe200078e0267 */
[CC--:B------:R-:W-:Y:S02]  /*b380*/  LEA R12, P0, R107.reuse, R60.reuse, 0x1 ;  /* 0x0000003c6b0c7211 */ /* 0x0c0fe400078008ff */
[----:B--2---:R-:W-:Y:S02]  /*b390*/  PRMT R7, R20, 0x7632, R7 ;  /* 0x0000763214077816 */ /* 0x004fe40000000007 */
[C---:B------:R-:W-:Y:S02]  /*b3a0*/  LEA R117, R82.reuse, R105, 0x1 ;  /* 0x0000006952757211 */ /* 0x040fe400078e08ff */
[-C--:B------:R-:W-:Y:S01]  /*b3b0*/  LEA.HI.X.SX32 R13, R107, R61.reuse, 0x1, P0 ;  /* 0x0000003d6b0d7211 */ /* 0x080fe200000f0eff */
[----:B------:R2:W-:Y:S01]  /*b3c0*/  STG.E.U16 desc[UR12][R4.64], R7 ;  /* 0x0000000704007986 */ /* 0x0005e2000c10150c */
[-C--:B------:R-:W-:Y:S01]  /*b3d0*/  LEA R14, P0, R79, R60.reuse, 0x1 ;  /* 0x0000003c4f0e7211 */ /* 0x080fe200078008ff */
[C---:B------:R-:W-:Y:S01]  /*b3e0*/  IMAD R107, R82.reuse, 0x2, R117 ;  /* 0x00000002526b7824 */ /* 0x040fe200078e0275 */
[-C--:B------:R-:W-:Y:S01]  /*b3f0*/  LEA R20, P1, R89, R60.reuse, 0x1 ;  /* 0x0000003c59147211 */ /* 0x080fe200078208ff */
[----:B------:R3:W-:Y:S01]  /*b400*/  STG.E.U16 desc[UR12][R64.64], R21 ;  /* 0x0000001540007986 */ /* 0x0007e2000c10150c */
[----:B------:R-:W-:Y:S01]  /*b410*/  LEA.HI.X.SX32 R15, R79, R61, 0x1, P0 ;  /* 0x0000003d4f0f7211 */ /* 0x000fe200000f0eff */
[----:B------:R-:W-:Y:S01]  /*b420*/  IMAD R119, R82, 0x2, R107 ;  /* 0x0000000252777824 */ /* 0x000fe200078e026b */
[----:B------:R-:W-:-:S02]  /*b430*/  LEA R6, P0, R81, R60, 0x1 ;  /* 0x0000003c51067211 */ /* 0x000fc400078008ff */
[----:B------:R-:W-:Y:S02]  /*b440*/  PRMT R79, R41, 0x7632, R79 ;  /* 0x00007632294f7816 */ /* 0x000fe4000000004f */
[C---:B------:R-:W-:Y:S02]  /*b450*/  LEA R121, R82.reuse, R119, 0x1 ;  /* 0x0000007752797211 */ /* 0x040fe400078e08ff */
[-C--:B--2---:R-:W-:Y:S02]  /*b460*/  LEA.HI.X.SX32 R7, R81, R61.reuse, 0x1, P0 ;  /* 0x0000003d51077211 */ /* 0x084fe400000f0eff */
[----:B------:R-:W-:Y:S01]  /*b470*/  PRMT R5, R21, 0x7632, R5 ;  /* 0x0000763215057816 */ /* 0x000fe20000000005 */
[C---:B------:R-:W-:Y:S01]  /*b480*/  IMAD R81, R82.reuse, 0x2, R121 ;  /* 0x0000000252517824 */ /* 0x040fe200078e0279 */
[-C--:B------:R-:W-:Y:S02]  /*b490*/  LEA R4, P0, R109, R60.reuse, 0x1 ;  /* 0x0000003c6d047211 */ /* 0x080fe400078008ff */
[----:B---3--:R-:W-:Y:S01]  /*b4a0*/  LEA.HI.X.SX32 R21, R89, R61, 0x1, P1 ;  /* 0x0000003d59157211 */ /* 0x008fe200008f0eff */
[----:B------:R-:W-:Y:S01]  /*b4b0*/  IMAD R123, R82, 0x2, R81 ;  /* 0x00000002527b7824 */ /* 0x000fe200078e0251 */
[----:B------:R2:W-:Y:S01]  /*b4c0*/  STG.E.U16 desc[UR12][R12.64], R5 ;  /* 0x000000050c007986 */ /* 0x0005e2000c10150c */
[----:B------:R-:W-:-:S03]  /*b4d0*/  LEA R62, P1, R69, R60, 0x1 ;  /* 0x0000003c453e7211 */ /* 0x000fc600078208ff */
[----:B------:R-:W-:Y:S01]  /*b4e0*/  STG.E.U16 desc[UR12][R14.64], R22 ;  /* 0x000000160e007986 */ /* 0x000fe2000c10150c */
[-C--:B------:R-:W-:Y:S02]  /*b4f0*/  LEA.HI.X.SX32 R63, R69, R61.reuse, 0x1, P1 ;  /* 0x0000003d453f7211 */ /* 0x080fe400008f0eff */
[----:B--2---:R-:W-:Y:S02]  /*b500*/  LEA.HI.X.SX32 R5, R109, R61, 0x1, P0 ;  /* 0x0000003d6d057211 */ /* 0x004fe400000f0eff */
[----:B------:R-:W-:Y:S02]  /*b510*/  LEA R109, R82, R123, 0x1 ;  /* 0x0000007b526d7211 */ /* 0x000fe400078e08ff */
[----:B------:R-:W-:Y:S02]  /*b520*/  PRMT R13, R22, 0x7632, R13 ;  /* 0x00007632160d7816 */ /* 0x000fe4000000000d */
[----:B------:R-:W-:Y:S01]  /*b530*/  LEA R12, P0, R93, R60, 0x1 ;  /* 0x0000003c5d0c7211 */ /* 0x000fe200078008ff */
[----:B------:R-:W-:-:S02]  /*b540*/  IMAD R89, R82, 0x2, R109 ;  /* 0x0000000252597824 */ /* 0x000fc400078e026d */
[----:B------:R2:W-:Y:S04]  /*b550*/  STG.E.U16 desc[UR12][R6.64], R13 ;  /* 0x0000000d06007986 */ /* 0x0005e8000c10150c */
[----:B------:R3:W-:Y:S01]  /*b560*/  STG.E.U16 desc[UR12][R4.64], R23 ;  /* 0x0000001704007986 */ /* 0x0007e2000c10150c */
[----:B--2---:R-:W-:Y:S01]  /*b570*/  LEA.HI.X.SX32 R13, R93, R61, 0x1, P0 ;  /* 0x0000003d5d0d7211 */ /* 0x004fe200000f0eff */
[C---:B------:R-:W-:Y:S01]  /*b580*/  IMAD R93, R82.reuse, 0x2, R89 ;  /* 0x00000002525d7824 */ /* 0x040fe200078e0259 */
[----:B------:R-:W-:Y:S02]  /*b590*/  PRMT R7, R23, 0x7632, R7 ;  /* 0x0000763217077816 */ /* 0x000fe40000000007 */
[----:B------:R-:W-:Y:S02]  /*b5a0*/  LEA R6, P0, R111, R60, 0x1 ;  /* 0x0000003c6f067211 */ /* 0x000fe400078008ff */
[----:B------:R-:W-:Y:S01]  /*b5b0*/  LEA R125, R82, R93, 0x1 ;  /* 0x0000005d527d7211 */ /* 0x000fe200078e08ff */
[----:B------:R2:W-:Y:S01]  /*b5c0*/  STG.E.U16 desc[UR12][R20.64], R7 ;  /* 0x0000000714007986 */ /* 0x0005e2000c10150c */
[----:B---3--:R-:W-:-:S03]  /*b5d0*/  PRMT R5, R28, 0x7632, R5 ;  /* 0x000076321c057816 */ /* 0x008fc60000000005 */
[----:B------:R-:W-:Y:S01]  /*b5e0*/  STG.E.U16 desc[UR12][R12.64], R28 ;  /* 0x0000001c0c007986 */ /* 0x000fe2000c10150c */
[----:B--2---:R-:W-:Y:S01]  /*b5f0*/  LEA.HI.X.SX32 R7, R111, R61, 0x1, P0 ;  /* 0x0000003d6f077211 */ /* 0x004fe200000f0eff */
[----:B------:R-:W-:Y:S01]  /*b600*/  IMAD R111, R82, 0x2, R125 ;  /* 0x00000002526f7824 */ /* 0x000fe200078e027d */
[----:B------:R-:W-:-:S03]  /*b610*/  LEA R14, P0, R73, R60, 0x1 ;  /* 0x0000003c490e7211 */ /* 0x000fc600078008ff */
[C---:B------:R-:W-:Y:S01]  /*b620*/  IMAD R127, R82.reuse, 0x2, R111 ;  /* 0x00000002527f7824 */ /* 0x040fe200078e026f */
[----:B------:R-:W-:Y:S01]  /*b630*/  LEA.HI.X.SX32 R15, R73, R61, 0x1, P0 ;  /* 0x0000003d490f7211 */ /* 0x000fe200000f0eff */
[----:B------:R2:W-:Y:S01]  /*b640*/  STG.E.U16 desc[UR12][R6.64], R5 ;  /* 0x0000000506007986 */ /* 0x0005e2000c10150c */
[----:B------:R-:W-:Y:S02]  /*b650*/  LEA R4, P0, R71, R60, 0x1 ;  /* 0x0000003c47047211 */ /* 0x000fe400078008ff */
[C---:B------:R-:W-:Y:S01]  /*b660*/  LEA R129, R82.reuse, R127, 0x1 ;  /* 0x0000007f52817211 */ /* 0x040fe200078e08ff */
[----:B------:R-:W-:Y:S04]  /*b670*/  STG.E.U16 desc[UR12][R14.64], R29 ;  /* 0x0000001d0e007986 */ /* 0x000fe8000c10150c */
[----:B------:R-:W-:-:S04]  /*b680*/  IMAD R131, R82, 0x2, R129 ;  /* 0x0000000252837824 */ /* 0x000fc800078e0281 */
[C---:B------:R-:W-:Y:S01]  /*b690*/  IMAD R133, R82.reuse, 0x2, R131 ;  /* 0x0000000252857824 */ /* 0x040fe200078e0283 */
[----:B--2---:R-:W-:Y:S02]  /*b6a0*/  LEA.HI.X.SX32 R5, R71, R61, 0x1, P0 ;  /* 0x0000003d47057211 */ /* 0x004fe400000f0eff */
[CC--:B------:R-:W-:Y:S02]  /*b6b0*/  LEA R20, P0, R77.reuse, R60.reuse, 0x1 ;  /* 0x0000003c4d147211 */ /* 0x0c0fe400078008ff */
[C---:B------:R-:W-:Y:S02]  /*b6c0*/  LEA R135, R82.reuse, R133, 0x1 ;  /* 0x0000008552877211 */ /* 0x040fe400078e08ff */
[----:B------:R-:W-:Y:S02]  /*b6d0*/  LEA.HI.X.SX32 R21, R77, R61, 0x1, P0 ;  /* 0x0000003d4d157211 */ /* 0x000fe400000f0eff */
[----:B------:R-:W-:Y:S01]  /*b6e0*/  LEA R12, P0, R85, R60, 0x1 ;  /* 0x0000003c550c7211 */ /* 0x000fe200078008ff */
[----:B------:R-:W-:Y:S01]  /*b6f0*/  IMAD R137, R82, 0x2, R135 ;  /* 0x0000000252897824 */ /* 0x000fe200078e0287 */
[----:B------:R-:W-:-:S02]  /*b700*/  PRMT R7, R29, 0x7632, R7 ;  /* 0x000076321d077816 */ /* 0x000fc40000000007 */
[----:B------:R-:W-:Y:S01]  /*b710*/  LEA.HI.X.SX32 R13, R85, R61, 0x1, P0 ;  /* 0x0000003d550d7211 */ /* 0x000fe200000f0eff */
[C---:B------:R-:W-:Y:S01]  /*b720*/  IMAD R139, R82.reuse, 0x2, R137 ;  /* 0x00000002528b7824 */ /* 0x040fe200078e0289 */
[CC--:B------:R-:W-:Y:S01]  /*b730*/  LEA R6, P0, R87.reuse, R60.reuse, 0x1 ;  /* 0x0000003c57067211 */ /* 0x0c0fe200078008ff */
[----:B------:R2:W-:Y:S03]  /*b740*/  STG.E.U16 desc[UR12][R4.64], R7 ;  /* 0x0000000704007986 */ /* 0x0005e6000c10150c */
[----:B------:R-:W-:Y:S01]  /*b750*/  LEA R141, R82, R139, 0x1 ;  /* 0x0000008b528d7211 */ /* 0x000fe200078e08ff */
[----:B------:R-:W-:Y:S01]  /*b760*/  STG.E.U16 desc[UR12][R20.64], R30 ;  /* 0x0000001e14007986 */ /* 0x000fe2000c10150c */
[----:B--2---:R-:W-:Y:S02]  /*b770*/  LEA.HI.X.SX32 R7, R87, R61, 0x1, P0 ;  /* 0x0000003d57077211 */ /* 0x004fe400000f0eff */
[----:B------:R-:W-:-:S02]  /*b780*/  LEA R14, P0, R113, R60, 0x1 ;  /* 0x0000003c710e7211 */ /* 0x000fc400078008ff */
[----:B------:R-:W-:Y:S02]  /*b790*/  PRMT R5, R30, 0x7632, R5 ;  /* 0x000076321e057816 */ /* 0x000fe40000000005 */
[----:B------:R-:W-:Y:S01]  /*b7a0*/  LEA.HI.X.SX32 R15, R113, R61, 0x1, P0 ;  /* 0x0000003d710f7211 */ /* 0x000fe200000f0eff */
[C---:B------:R-:W-:Y:S01]  /*b7b0*/  IMAD R113, R82.reuse, 0x2, R141 ;  /* 0x0000000252717824 */ /* 0x040fe200078e028d */
[----:B------:R-:W-:Y:S01]  /*b7c0*/  LEA R4, P0, R101, R60, 0x1 ;  /* 0x0000003c65047211 */ /* 0x000fe200078008ff */
[----:B------:R2:W-:Y:S02]  /*b7d0*/  STG.E.U16 desc[UR12][R12.64], R5 ;  /* 0x000000050c007986 */ /* 0x0005e4000c10150c */
[C---:B------:R-:W-:Y:S02]  /*b7e0*/  IMAD R143, R82.reuse, 0x2, R113 ;  /* 0x00000002528f7824 */ /* 0x040fe400078e0271 */
[----:B------:R3:W-:Y:S03]  /*b7f0*/  STG.E.U16 desc[UR12][R6.64], R31 ;  /* 0x0000001f06007986 */ /* 0x0007e6000c10150c */
[----:B------:R-:W-:-:S05]  /*b800*/  LEA R145, R82, R143, 0x1 ;  /* 0x0000008f52917211 */ /* 0x000fca00078e08ff */
[C---:B------:R-:W-:Y:S01]  /*b810*/  IMAD R147, R82.reuse, 0x2, R145 ;  /* 0x0000000252937824 */ /* 0x040fe200078e0291 */
[----:B--2---:R-:W-:Y:S02]  /*b820*/  PRMT R13, R31, 0x7632, R13 ;  /* 0x000076321f0d7816 */ /* 0x004fe4000000000d */
[----:B------:R-:W-:Y:S01]  /*b830*/  LEA.HI.X.SX32 R5, R101, R61, 0x1, P0 ;  /* 0x0000003d65057211 */ /* 0x000fe200000f0eff */
[C---:B---3--:R-:W-:Y:S01]  /*b840*/  IMAD R7, R82.reuse, 0x2, R147 ;  /* 0x0000000252077824 */ /* 0x048fe200078e0293 */
[C---:B------:R-:W-:Y:S01]  /*b850*/  LEA R20, P0, R67.reuse, R60, 0x1 ;  /* 0x0000003c43147211 */ /* 0x040fe200078008ff */
[----:B------:R2:W-:Y:S03]  /*b860*/  STG.E.U16 desc[UR12][R14.64], R13 ;  /* 0x0000000d0e007986 */ /* 0x0005e6000c10150c */
[----:B------:R-:W-:Y:S01]  /*b870*/  LEA R149, R82, R7, 0x1 ;  /* 0x0000000752957211 */ /* 0x000fe200078e08ff */
[----:B------:R3:W-:Y:S01]  /*b880*/  STG.E.U16 desc[UR12][R4.64], R40 ;  /* 0x0000002804007986 */ /* 0x0007e2000c10150c */
[----:B------:R-:W-:-:S02]  /*b890*/  LEA.HI.X.SX32 R21, R67, R61, 0x1, P0 ;  /* 0x0000003d43157211 */ /* 0x000fc400000f0eff */
[-C--:B------:R-:W-:Y:S01]  /*b8a0*/  LEA R12, P0, R75, R60.reuse, 0x1 ;  /* 0x0000003c4b0c7211 */ /* 0x080fe200078008ff */
[----:B------:R-:W-:Y:S01]  /*b8b0*/  IMAD R151, R82, 0x2, R149 ;  /* 0x0000000252977824 */ /* 0x000fe200078e0295 */
[----:B--2---:R-:W-:Y:S02]  /*b8c0*/  PRMT R15, R40, 0x7632, R15 ;  /* 0x00007632280f7816 */ /* 0x004fe4000000000f */
[-C--:B------:R-:W-:Y:S01]  /*b8d0*/  LEA R14, P1, R83, R60.reuse, 0x1 ;  /* 0x0000003c530e7211 */ /* 0x080fe200078208ff */
[----:B---3--:R-:W-:Y:S02]  /*b8e0*/  IMAD R5, R82, 0x2, R151 ;  /* 0x0000000252057824 */ /* 0x008fe400078e0297 */
[----:B------:R2:W-:Y:S01]  /*b8f0*/  STG.E.U16 desc[UR12][R20.64], R15 ;  /* 0x0000000f14007986 */ /* 0x0005e2000c10150c */
[-C--:B------:R-:W-:Y:S02]  /*b900*/  LEA.HI.X.SX32 R13, R75, R61.reuse, 0x1, P0 ;  /* 0x0000003d4b0d7211 */ /* 0x080fe400000f0eff */
[CC--:B------:R-:W-:Y:S01]  /*b910*/  LEA R22, P0, R95.reuse, R60.reuse, 0x1 ;  /* 0x0000003c5f167211 */ /* 0x0c0fe200078008ff */
[----:B------:R3:W-:Y:S03]  /*b920*/  STG.E.U16 desc[UR12][R62.64], R41 ;  /* 0x000000293e007986 */ /* 0x0007e6000c10150c */
[----:B------:R-:W-:Y:S01]  /*b930*/  LEA.HI.X.SX32 R23, R95, R61, 0x1, P0 ;  /* 0x0000003d5f177211 */ /* 0x000fe200000f0eff */
[----:B------:R4:W-:Y:S01]  /*b940*/  STG.E.U16 desc[UR12][R12.64], R79 ;  /* 0x0000004f0c007986 */ /* 0x0009e2000c10150c */
[----:B------:R-:W-:-:S02]  /*b950*/  LEA R30, P0, R115, R60, 0x1 ;  /* 0x0000003c731e7211 */ /* 0x000fc400078008ff */
[----:B--2---:R-:W-:Y:S02]  /*b960*/  LEA.HI.X.SX32 R15, R83, R61, 0x1, P1 ;  /* 0x0000003d530f7211 */ /* 0x004fe400008f0eff */
[C---:B------:R-:W-:Y:S02]  /*b970*/  LEA R83, R82.reuse, R5, 0x1 ;  /* 0x0000000552537211 */ /* 0x040fe400078e08ff */
[-C--:B------:R-:W-:Y:S01]  /*b980*/  LEA R20, P2, R99, R60.reuse, 0x1 ;  /* 0x0000003c63147211 */ /* 0x080fe200078408ff */
[----:B------:R0:W-:Y:S01]  /*b990*/  STG.E.U16 desc[UR12][R14.64], R42 ;  /* 0x0000002a0e007986 */ /* 0x0001e2000c10150c */
[-C--:B------:R-:W-:Y:S01]  /*b9a0*/  LEA R28, P1, R97, R60.reuse, 0x1 ;  /* 0x0000003c611c7211 */ /* 0x080fe200078208ff */
[C---:B------:R-:W-:Y:S01]  /*b9b0*/  IMAD R153, R82.reuse, 0x2, R83 ;  /* 0x0000000252997824 */ /* 0x040fe200078e0253 */
[-C--:B------:R-:W-:Y:S01]  /*b9c0*/  LEA.HI.X.SX32 R21, R99, R61.reuse, 0x1, P2 ;  /* 0x0000003d63157211 */ /* 0x080fe200010f0eff */
[----:B------:R-:W-:Y:S01]  /*b9d0*/  STG.E.U16 desc[UR12][R22.64], R90 ;  /* 0x0000005a16007986 */ /* 0x000fe2000c10150c */
[----:B---3--:R-:W-:Y:S01]  /*b9e0*/  LEA R62, P2, R105, R60, 0x1 ;  /* 0x0000003c693e7211 */ /* 0x008fe200078408ff */
[----:B------:R-:W-:Y:S01]  /*b9f0*/  IMAD R155, R82, 0x2, R153 ;  /* 0x00000002529b7824 */ /* 0x000fe200078e0299 */
[----:B------:R-:W-:-:S02]  /*ba00*/  LEA.HI.X.SX32 R29, R97, R61, 0x1, P1 ;  /* 0x0000003d611d7211 */ /* 0x000fc400008f0eff */
[----:B------:R-:W-:Y:S02]  /*ba10*/  LEA.HI.X.SX32 R63, R105, R61, 0x1, P2 ;  /* 0x0000003d693f7211 */ /* 0x000fe400010f0eff */
[C---:B------:R-:W-:Y:S01]  /*ba20*/  LEA R157, R82.reuse, R155, 0x1 ;  /* 0x0000009b529d7211 */ /* 0x040fe200078e08ff */
[----:B------:R-:W-:Y:S01]  /*ba30*/  STG.E.U16 desc[UR12][R28.64], R43 ;  /* 0x0000002b1c007986 */ /* 0x000fe2000c10150c */
[-C--:B------:R-:W-:Y:S02]  /*ba40*/  LEA R68, P2, R119, R60.reuse, 0x1 ;  /* 0x0000003c77447211 */ /* 0x080fe400078408ff */
[-C--:B------:R-:W-:Y:S01]  /*ba50*/  LEA R40, P1, R103, R60.reuse, 0x1 ;  /* 0x0000003c67287211 */ /* 0x080fe200078208ff */
[C---:B------:R-:W-:Y:S01]  /*ba60*/  IMAD R159, R82.reuse, 0x2, R157 ;  /* 0x00000002529f7824 */ /* 0x040fe200078e029d */
[-C--:B------:R-:W-:Y:S02]  /*ba70*/  LEA.HI.X.SX32 R69, R119, R61.reuse, 0x1, P2 ;  /* 0x0000003d77457211 */ /* 0x080fe400010f0eff */
[----:B------:R-:W-:Y:S01]  /*ba80*/  LEA R74, P2, R123, R60, 0x1 ;  /* 0x0000003c7b4a7211 */ /* 0x000fe200078408ff */
[----:B------:R-:W-:Y:S01]  /*ba90*/  IMAD R161, R82, 0x2, R159 ;  /* 0x0000000252a17824 */ /* 0x000fe200078e029f */
[----:B------:R-:W-:-:S02]  /*baa0*/  LEA.HI.X.SX32 R31, R115, R61, 0x1, P0 ;  /* 0x0000003d731f7211 */ /* 0x000fc400000f0eff */
[-C--:B------:R-:W-:Y:S02]  /*bab0*/  LEA R64, P0, R117, R60.reuse, 0x1 ;  /* 0x0000003c75407211 */ /* 0x080fe400078008ff */
[C---:B------:R-:W-:Y:S02]  /*bac0*/  LEA R163, R82.reuse, R161, 0x1 ;  /* 0x000000a152a37211 */ /* 0x040fe400078e08ff */
[-C--:B------:R-:W-:Y:S02]  /*bad0*/  LEA.HI.X.SX32 R75, R123, R61.reuse, 0x1, P2 ;  /* 0x0000003d7b4b7211 */ /* 0x080fe400010f0eff */
        /* <DEDUP_REMOVED lines=34> */
[-C--:B------:R-:W-:Y:S02]  /*bd00*/  LEA.HI.X.SX32 R105, R139, R61.reuse, 0x1, P2 ;  /* 0x0000003d8b697211 */ /* 0x080fe400010f0eff */
[-C--:B------:R-:W-:Y:S02]  /*bd10*/  LEA R110, P2, R143, R60.reuse, 0x1 ;  /* 0x0000003c8f6e7211 */ /* 0x080fe400078408ff */
[-C--:B------:R-:W-:Y:S02]  /*bd20*/  LEA.HI.X.SX32 R89, R111, R61.reuse, 0x1, P1 ;  /* 0x0000003d6f597211 */ /* 0x080fe400008f0eff */
[----:B------:R-:W-:Y:S02]  /*bd30*/  LEA R96, P1, R131, R60, 0x1 ;  /* 0x0000003c83607211 */ /* 0x000fe400078208ff */
[----:B------:R-:W-:-:S02]  /*bd40*/  LEA.HI.X.SX32 R95, R129, R61, 0x1, P0 ;  /* 0x0000003d815f7211 */ /* 0x000fc400000f0eff */
[-C--:B------:R-:W-:Y:S02]  /*bd50*/  LEA R100, P0, R135, R60.reuse, 0x1 ;  /* 0x0000003c87647211 */ /* 0x080fe400078008ff */
[----:B------:R-:W-:Y:S02]  /*bd60*/  LEA.HI.X.SX32 R111, R143, R61, 0x1, P2 ;  /* 0x0000003d8f6f7211 */ /* 0x000fe400010f0eff */
[-C--:B------:R-:W-:Y:S02]  /*bd70*/  LEA R116, P2, R7, R60.reuse, 0x1 ;  /* 0x0000003c07747211 */ /* 0x080fe400078408ff */
[----:B------:R-:W-:Y:S02]  /*bd80*/  LEA R187, R82, R185, 0x1 ;  /* 0x000000b952bb7211 */ /* 0x000fe400078e08ff */
[----:B------:R-:W-:Y:S02]  /*bd90*/  LEA.HI.X.SX32 R97, R131, R61, 0x1, P1 ;  /* 0x0000003d83617211 */ /* 0x000fe400008f0eff */
[----:B------:R-:W-:-:S02]  /*bda0*/  LEA R102, P1, R137, R60, 0x1 ;  /* 0x0000003c89667211 */ /* 0x000fc400078208ff */
[-C--:B------:R-:W-:Y:S02]  /*bdb0*/  LEA.HI.X.SX32 R101, R135, R61.reuse, 0x1, P0 ;  /* 0x0000003d87657211 */ /* 0x080fe400000f0eff */
[-C--:B------:R-:W-:Y:S02]  /*bdc0*/  LEA R106, P0, R141, R60.reuse, 0x1 ;  /* 0x0000003c8d6a7211 */ /* 0x080fe400078008ff */
[-C--:B------:R-:W-:Y:S01]  /*bdd0*/  LEA.HI.X.SX32 R117, R7, R61.reuse, 0x1, P2 ;  /* 0x0000003d07757211 */ /* 0x080fe200010f0eff */
[C---:B------:R-:W-:Y:S01]  /*bde0*/  IMAD R7, R82.reuse, 0x2, R187 ;  /* 0x0000000252077824 */ /* 0x040fe200078e02bb */
[-C--:B------:R-:W-:Y:S02]  /*bdf0*/  LEA.HI.X.SX32 R103, R137, R61.reuse, 0x1, P1 ;  /* 0x0000003d89677211 */ /* 0x080fe400008f0eff */
[----:B------:R-:W-:Y:S01]  /*be00*/  LEA R108, P1, R113, R60, 0x1 ;  /* 0x0000003c716c7211 */ /* 0x000fe200078208ff */
[----:B------:R-:W-:Y:S01]  /*be10*/  IMAD R189, R82, 0x2, R7 ;  /* 0x0000000252bd7824 */ /* 0x000fe200078e0207 */
[----:B------:R-:W-:-:S02]  /*be20*/  LEA.HI.X.SX32 R107, R141, R61, 0x1, P0 ;  /* 0x0000003d8d6b7211 */ /* 0x000fc400000f0eff */
[-C--:B------:R-:W-:Y:S02]  /*be30*/  LEA R112, P0, R145, R60.reuse, 0x1 ;  /* 0x0000003c91707211 */ /* 0x080fe400078008ff */
[-C--:B------:R-:W-:Y:S02]  /*be40*/  LEA R122, P2, R5, R60.reuse, 0x1 ;  /* 0x0000003c057a7211 */ /* 0x080fe400078408ff */
[-C--:B------:R-:W-:Y:S02]  /*be50*/  LEA.HI.X.SX32 R109, R113, R61.reuse, 0x1, P1 ;  /* 0x0000003d716d7211 */ /* 0x080fe400008f0eff */
[-C--:B------:R-:W-:Y:S02]  /*be60*/  LEA.HI.X.SX32 R113, R145, R61.reuse, 0x1, P0 ;  /* 0x0000003d91717211 */ /* 0x080fe400000f0eff */
[----:B------:R-:W-:Y:S02]  /*be70*/  LEA R118, P0, R149, R60, 0x1 ;  /* 0x0000003c95767211 */ /* 0x000fe400078008ff */
[----:B------:R-:W-:-:S02]  /*be80*/  LEA.HI.X.SX32 R123, R5, R61, 0x1, P2 ;  /* 0x0000003d057b7211 */ /* 0x000fc400010f0eff */
[C---:B------:R-:W-:Y:S02]  /*be90*/  LEA R5, R82.reuse, R189, 0x1 ;  /* 0x000000bd52057211 */ /* 0x040fe400078e08ff */
[-C--:B------:R-:W-:Y:S02]  /*bea0*/  LEA.HI.X.SX32 R119, R149, R61.reuse, 0x1, P0 ;  /* 0x0000003d95777211 */ /* 0x080fe400000f0eff */
[-C--:B------:R-:W-:Y:S01]  /*beb0*/  LEA R124, P0, R83, R60.reuse, 0x1 ;  /* 0x0000003c537c7211 */ /* 0x080fe200078008ff */
[C---:B------:R-:W-:Y:S01]  /*bec0*/  IMAD R191, R82.reuse, 0x2, R5 ;  /* 0x0000000252bf7824 */ /* 0x040fe200078e0205 */
[----:B------:R-:W-:Y:S02]  /*bed0*/  LEA R114, P1, R147, R60, 0x1 ;  /* 0x0000003c93727211 */ /* 0x000fe400078208ff */
[-C--:B------:R-:W-:Y:S01]  /*bee0*/  LEA.HI.X.SX32 R125, R83, R61.reuse, 0x1, P0 ;  /* 0x0000003d537d7211 */ /* 0x080fe200000f0eff */
[----:B------:R-:W-:Y:S01]  /*bef0*/  IMAD R83, R82, 0x2, R191 ;  /* 0x0000000252537824 */ /* 0x000fe200078e02bf */
[----:B------:R-:W-:-:S02]  /*bf00*/  LEA.HI.X.SX32 R115, R147, R61, 0x1, P1 ;  /* 0x0000003d93737211 */ /* 0x000fc400008f0eff */
[CC--:B------:R-:W-:Y:S02]  /*bf10*/  LEA R120, P1, R151.reuse, R60.reuse, 0x1 ;  /* 0x0000003c97787211 */ /* 0x0c0fe400078208ff */
[C---:B------:R-:W-:Y:S02]  /*bf20*/  LEA R193, R82.reuse, R83, 0x1 ;  /* 0x0000005352c17211 */ /* 0x040fe400078e08ff */
[-C--:B------:R-:W-:Y:S02]  /*bf30*/  LEA.HI.X.SX32 R121, R151, R61.reuse, 0x1, P1 ;  /* 0x0000003d97797211 */ /* 0x080fe400008f0eff */
[-C--:B------:R-:W-:Y:S01]  /*bf40*/  LEA R126, P1, R153, R60.reuse, 0x1 ;  /* 0x0000003c997e7211 */ /* 0x080fe200078208ff */
[C---:B------:R-:W-:Y:S01]  /*bf50*/  IMAD R195, R82.reuse, 0x2, R193 ;  /* 0x0000000252c37824 */ /* 0x040fe200078e02c1 */
[-C--:B------:R-:W-:Y:S02]  /*bf60*/  LEA R128, P2, R155, R60.reuse, 0x1 ;  /* 0x0000003c9b807211 */ /* 0x080fe400078408ff */
[----:B------:R-:W-:Y:S01]  /*bf70*/  LEA.HI.X.SX32 R127, R153, R61, 0x1, P1 ;  /* 0x0000003d997f7211 */ /* 0x000fe200008f0eff */
[----:B------:R-:W-:Y:S01]  /*bf80*/  IMAD R197, R82, 0x2, R195 ;  /* 0x0000000252c57824 */ /* 0x000fe200078e02c3 */
[----:B------:R-:W-:-:S02]  /*bf90*/  LEA R132, P1, R159, R60, 0x1 ;  /* 0x0000003c9f847211 */ /* 0x000fc400078208ff */
        /* <DEDUP_REMOVED lines=9> */
[----:B------:R-:W-:Y:S02]  /*c030*/  LEA.HI.X.SX32 R139, R165, R61, 0x1, P1 ;  /* 0x0000003da58b7211 */ /* 0x000fe400008f0eff */
[C---:B------:R-:W-:Y:S02]  /*c040*/  LEA R205, R82.reuse, R203, 0x1 ;  /* 0x000000cb52cd7211 */ /* 0x040fe400078e08ff */
[-C--:B------:R-:W-:Y:S02]  /*c050*/  LEA R136, P0, R163, R60.reuse, 0x1 ;  /* 0x0000003ca3887211 */ /* 0x080fe400078008ff */
[-C--:B------:R-:W-:Y:S01]  /*c060*/  LEA R144, P1, R171, R60.reuse, 0x1 ;  /* 0x0000003cab907211 */ /* 0x080fe200078208ff */
[C---:B------:R-:W-:Y:S01]  /*c070*/  IMAD R207, R82.reuse, 0x2, R205 ;  /* 0x0000000252cf7824 */ /* 0x040fe200078e02cd */
[-C--:B------:R-:W-:Y:S02]  /*c080*/  LEA.HI.X.SX32 R135, R161, R61.reuse, 0x1, P2 ;  /* 0x0000003da1877211 */ /* 0x080fe400010f0eff */
[----:B------:R-:W-:Y:S01]  /*c090*/  LEA R140, P2, R167, R60, 0x1 ;  /* 0x0000003ca78c7211 */ /* 0x000fe200078408ff */
[----:B------:R-:W-:Y:S01]  /*c0a0*/  IMAD R209, R82, 0x2, R207 ;  /* 0x0000000252d17824 */ /* 0x000fe200078e02cf */
[----:B------:R-:W-:-:S02]  /*c0b0*/  LEA.HI.X.SX32 R137, R163, R61, 0x1, P0 ;  /* 0x0000003da3897211 */ /* 0x000fc400000f0eff */
[-C--:B------:R-:W-:Y:S02]  /*c0c0*/  LEA.HI.X.SX32 R145, R171, R61.reuse, 0x1, P1 ;  /* 0x0000003dab917211 */ /* 0x080fe400008f0eff */
[-C--:B------:R-:W-:Y:S02]  /*c0d0*/  LEA R142, P0, R169, R60.reuse, 0x1 ;  /* 0x0000003ca98e7211 */ /* 0x080fe400078008ff */
[-C--:B------:R-:W-:Y:S02]  /*c0e0*/  LEA R150, P1, R177, R60.reuse, 0x1 ;  /* 0x0000003cb1967211 */ /* 0x080fe400078208ff */
[-C--:B------:R-:W-:Y:S02]  /*c0f0*/  LEA.HI.X.SX32 R141, R167, R61.reuse, 0x1, P2 ;  /* 0x0000003da78d7211 */ /* 0x080fe400010f0eff */
[----:B------:R-:W-:Y:S02]  /*c100*/  LEA R146, P2, R173, R60, 0x1 ;  /* 0x0000003cad927211 */ /* 0x000fe400078408ff */
[----:B------:R-:W-:-:S02]  /*c110*/  LEA.HI.X.SX32 R143, R169, R61, 0x1, P0 ;  /* 0x0000003da98f7211 */ /* 0x000fc400000f0eff */
[----:B------:R-:W-:Y:S02]  /*c120*/  LEA.HI.X.SX32 R151, R177, R61, 0x1, P1 ;  /* 0x0000003db1977211 */ /* 0x000fe400008f0eff */
[-C--:B------:R-:W-:Y:S02]  /*c130*/  LEA R148, P0, R175, R60.reuse, 0x1 ;  /* 0x0000003caf947211 */ /* 0x080fe400078008ff */
[-C--:B------:R-:W-:Y:S02]  /*c140*/  LEA R156, P1, R183, R60.reuse, 0x1 ;  /* 0x0000003cb79c7211 */ /* 0x080fe400078208ff */
[C---:B------:R-:W-:Y:S02]  /*c150*/  LEA R211, R82.reuse, R209, 0x1 ;  /* 0x000000d152d37211 */ /* 0x040fe400078e08ff */
        /* <DEDUP_REMOVED lines=10> */
[-C--:B------:R-:W-:Y:S01]  /*c200*/  LEA.HI.X.SX32 R163, R7, R61.reuse, 0x1, P1 ;  /* 0x0000003d07a37211 */ /* 0x080fe200008f0eff */
[----:B------:R-:W-:Y:S01]  /*c210*/  IMAD R7, R82, 0x2, R213 ;  /* 0x0000000252077824 */ /* 0x000fe200078e02d5 */
[-C--:B------:R-:W-:Y:S02]  /*c220*/  LEA R160, P0, R187, R60.reuse, 0x1 ;  /* 0x0000003cbba07211 */ /* 0x080fe400078008ff */
[-C--:B------:R-:W-:Y:S02]  /*c230*/  LEA.HI.X.SX32 R159, R185, R61.reuse, 0x1, P2 ;  /* 0x0000003db99f7211 */ /* 0x080fe400010f0eff */
[-C--:B------:R-:W-:Y:S02]  /*c240*/  LEA R164, P2, R189, R60.reuse, 0x1 ;  /* 0x0000003cbda47211 */ /* 0x080fe400078408ff */
[----:B------:R-:W-:Y:S02]  /*c250*/  LEA.HI.X.SX32 R161, R187, R61, 0x1, P0 ;  /* 0x0000003dbba17211 */ /* 0x000fe400000f0eff */
[----:B------:R-:W-:-:S02]  /*c260*/  LEA R166, P0, R5, R60, 0x1 ;  /* 0x0000003c05a67211 */ /* 0x000fc400078008ff */
[C---:B------:R-:W-:Y:S02]  /*c270*/  LEA R215, R82.reuse, R7, 0x1 ;  /* 0x0000000752d77211 */ /* 0x040fe400078e08ff */
[-C--:B------:R-:W-:Y:S02]  /*c280*/  LEA.HI.X.SX32 R165, R189, R61.reuse, 0x1, P2 ;  /* 0x0000003dbda57211 */ /* 0x080fe400010f0eff */
[-C--:B------:R-:W-:Y:S02]  /*c290*/  LEA R170, P2, R83, R60.reuse, 0x1 ;  /* 0x0000003c53aa7211 */ /* 0x080fe400078408ff */
[-C--:B------:R-:W-:Y:S01]  /*c2a0*/  LEA.HI.X.SX32 R167, R5, R61.reuse, 0x1, P0 ;  /* 0x0000003d05a77211 */ /* 0x080fe200000f0eff */
[C---:B------:R-:W-:Y:S01]  /*c2b0*/  IMAD R5, R82.reuse, 0x2, R215 ;  /* 0x0000000252057824 */ /* 0x040fe200078e02d7 */
[----:B------:R-:W-:Y:S02]  /*c2c0*/  LEA.HI.X.SX32 R171, R83, R61, 0x1, P2 ;  /* 0x0000003d53ab7211 */ /* 0x000fe400010f0eff */
[-C--:B------:R-:W-:Y:S01]  /*c2d0*/  LEA R168, P1, R191, R60.reuse, 0x1 ;  /* 0x0000003cbfa87211 */ /* 0x080fe200078208ff */
[----:B------:R-:W-:Y:S01]  /*c2e0*/  IMAD R83, R82, 0x2, R5 ;  /* 0x0000000252537824 */ /* 0x000fe200078e0205 */
[----:B------:R-:W-:-:S02]  /*c2f0*/  LEA R176, P2, R197, R60, 0x1 ;  /* 0x0000003cc5b07211 */ /* 0x000fc400078408ff */
[----:B------:R-:W-:Y:S02]  /*c300*/  LEA.HI.X.SX32 R169, R191, R61, 0x1, P1 ;  /* 0x0000003dbfa97211 */ /* 0x000fe400008f0eff */
[C---:B------:R-:W-:Y:S02]  /*c310*/  LEA R217, R82.reuse, R83, 0x1 ;  /* 0x0000005352d97211 */ /* 0x040fe400078e08ff */
[-C--:B------:R-:W-:Y:S02]  /*c320*/  LEA R174, P1, R195, R60.reuse, 0x1 ;  /* 0x0000003cc3ae7211 */ /* 0x080fe400078208ff */
[-C--:B------:R-:W-:Y:S01]  /*c330*/  LEA.HI.X.SX32 R177, R197, R61.reuse, 0x1, P2 ;  /* 0x0000003dc5b17211 */ /* 0x080fe200010f0eff */
[C---:B------:R-:W-:Y:S01]  /*c340*/  IMAD R219, R82.reuse, 0x2, R217 ;  /* 0x0000000252db7824 */ /* 0x040fe200078e02d9 */
[-C--:B------:R-:W-:Y:S02]  /*c350*/  LEA R182, P2, R203, R60.reuse, 0x1 ;  /* 0x0000003ccbb67211 */ /* 0x080fe400078408ff */
[----:B------:R-:W-:Y:S01]  /*c360*/  LEA.HI.X.SX32 R175, R195, R61, 0x1, P1 ;  /* 0x0000003dc3af7211 */ /* 0x000fe200008f0eff */
        /* <DEDUP_REMOVED lines=11> */
[-C--:B------:R-:W-:Y:S02]  /*c420*/  LEA R172, P0, R193, R60.reuse, 0x1 ;  /* 0x0000003cc1ac7211 */ /* 0x080fe400078008ff */
[-C--:B------:R-:W-:Y:S02]  /*c430*/  LEA.HI.X.SX32 R187, R207, R61.reuse, 0x1, P1 ;  /* 0x0000003dcfbb7211 */ /* 0x080fe400008f0eff */
[----:B------:R-:W-:Y:S02]  /*c440*/  LEA R192, P1, R213, R60, 0x1 ;  /* 0x0000003cd5c07211 */ /* 0x000fe400078208ff */
[----:B------:R-:W-:Y:S02]  /*c450*/  LEA.HI.X.SX32 R195, R7, R61, 0x1, P2 ;  /* 0x0000003d07c37211 */ /* 0x000fe400010f0eff */
[----:B------:R-:W-:Y:S02]  /*c460*/  LEA R7, R82, R227, 0x1 ;  /* 0x000000e352077211 */ /* 0x000fe400078e08ff */
[----:B------:R-:W-:-:S02]  /*c470*/  LEA.HI.X.SX32 R173, R193, R61, 0x1, P0 ;  /* 0x0000003dc1ad7211 */ /* 0x000fc400000f0eff */
[-C--:B------:R-:W-:Y:S01]  /*c480*/  LEA R178, P0, R199, R60.reuse, 0x1 ;  /* 0x0000003cc7b27211 */ /* 0x080fe200078008ff */
[C---:B------:R-:W-:Y:S01]  /*c490*/  IMAD R229, R82.reuse, 0x2, R7 ;  /* 0x0000000252e57824 */ /* 0x040fe200078e0207 */
[-C--:B------:R-:W-:Y:S02]  /*c4a0*/  LEA.HI.X.SX32 R193, R213, R61.reuse, 0x1, P1 ;  /* 0x0000003dd5c17211 */ /* 0x080fe400008f0eff */
[-C--:B------:R-:W-:Y:S02]  /*c4b0*/  LEA R198, P1, R5, R60.reuse, 0x1 ;  /* 0x0000003c05c67211 */ /* 0x080fe400078208ff */
[-C--:B------:R-:W-:Y:S02]  /*c4c0*/  LEA.HI.X.SX32 R179, R199, R61.reuse, 0x1, P0 ;  /* 0x0000003dc7b37211 */ /* 0x080fe400000f0eff */
[----:B------:R-:W-:Y:S01]  /*c4d0*/  LEA.HI.X.SX32 R199, R5, R61, 0x1, P1 ;  /* 0x0000003d05c77211 */ /* 0x000fe200008f0eff */
[----:B------:R-:W-:Y:S01]  /*c4e0*/  IMAD R5, R82, 0x2, R229 ;  /* 0x0000000252057824 */ /* 0x000fe200078e02e5 */
[----:B------:R-:W-:-:S02]  /*c4f0*/  LEA R200, P2, R83, R60, 0x1 ;  /* 0x0000003c53c87211 */ /* 0x000fc400078408ff */
[-C--:B------:R-:W-:Y:S02]  /*c500*/  LEA R184, P0, R205, R60.reuse, 0x1 ;  /* 0x0000003ccdb87211 */ /* 0x080fe400078008ff */
[----:B------:R-:W-:Y:S02]  /*c510*/  LEA.HI.X.SX32 R201, R83, R61, 0x1, P2 ;  /* 0x0000003d53c97211 */ /* 0x000fe400010f0eff */
[C---:B------:R-:W-:Y:S02]  /*c520*/  LEA R83, R82.reuse, R5, 0x1 ;  /* 0x0000000552537211 */ /* 0x040fe400078e08ff */
[----:B------:R-:W-:Y:S02]  /*c530*/  LEA.HI.X.SX32 R185, R205, R61, 0x1, P0 ;  /* 0x0000003dcdb97211 */ /* 0x000fe400000f0eff */
[-C--:B------:R-:W-:Y:S01]  /*c540*/  LEA R190, P0, R211, R60.reuse, 0x1 ;  /* 0x0000003cd3be7211 */ /* 0x080fe200078008ff */
[----:B------:R-:W-:Y:S01]  /*c550*/  IMAD R231, R82, 0x2, R83 ;  /* 0x0000000252e77824 */ /* 0x000fe200078e0253 */
[----:B------:R-:W-:-:S02]  /*c560*/  LEA R206, P2, R221, R60, 0x1 ;  /* 0x0000003cddce7211 */ /* 0x000fc400078408ff */
[-C--:B------:R-:W-:Y:S01]  /*c570*/  LEA.HI.X.SX32 R191, R211, R61.reuse, 0x1, P0 ;  /* 0x0000003dd3bf7211 */ /* 0x080fe200000f0eff */
[----:B------:R-:W-:Y:S01]  /*c580*/  IMAD R233, R82, 0x2, R231 ;  /* 0x0000000252e97824 */ /* 0x000fe200078e02e7 */
[-C--:B------:R-:W-:Y:S02]  /*c590*/  LEA R196, P0, R215, R60.reuse, 0x1 ;  /* 0x0000003cd7c47211 */ /* 0x080fe400078008ff */
[-C--:B------:R-:W-:Y:S02]  /*c5a0*/  LEA.HI.X.SX32 R207, R221, R61.reuse, 0x1, P2 ;  /* 0x0000003dddcf7211 */ /* 0x080fe400010f0eff */
[-C--:B------:R-:W-:Y:S02]  /*c5b0*/  LEA R212, P2, R227, R60.reuse, 0x1 ;  /* 0x0000003ce3d47211 */ /* 0x080fe400078408ff */
[----:B------:R-:W-:Y:S02]  /*c5c0*/  LEA.HI.X.SX32 R197, R215, R61, 0x1, P0 ;  /* 0x0000003dd7c57211 */ /* 0x000fe400000f0eff */
[----:B------:R-:W-:-:S02]  /*c5d0*/  LEA R202, P0, R217, R60, 0x1 ;  /* 0x0000003cd9ca7211 */ /* 0x000fc400078008ff */
[----:B------:R-:W-:Y:S02]  /*c5e0*/  LEA.HI.X.SX32 R213, R227, R61, 0x1, P2 ;  /* 0x0000003de3d57211 */ /* 0x000fe400010f0eff */
[C---:B------:R-:W-:Y:S02]  /*c5f0*/  LEA R227, R82.reuse, R233, 0x1 ;  /* 0x000000e952e37211 */ /* 0x040fe400078e08ff */
[-C--:B------:R-:W-:Y:S02]  /*c600*/  LEA R204, P1, R219, R60.reuse, 0x1 ;  /* 0x0000003cdbcc7211 */ /* 0x080fe400078208ff */
[----:B------:R-:W-:Y:S01]  /*c610*/  LEA.HI.X.SX32 R203, R217, R61, 0x1, P0 ;  /* 0x0000003dd9cb7211 */ /* 0x000fe200000f0eff */
[----:B------:R-:W-:Y:S01]  /*c620*/  IMAD R235, R82, 0x2, R227 ;  /* 0x0000000252eb7824 */ /* 0x000fe200078e02e3 */
[-C--:B------:R-:W-:Y:S02]  /*c630*/  LEA R208, P0, R223, R60.reuse, 0x1 ;  /* 0x0000003cdfd07211 */ /* 0x080fe400078008ff */
[----:B------:R-:W-:-:S02]  /*c640*/  LEA R218, P2, R5, R60, 0x1 ;  /* 0x0000003c05da7211 */ /* 0x000fc400078408ff */
[-C--:B------:R-:W-:Y:S02]  /*c650*/  LEA.HI.X.SX32 R205, R219, R61.reuse, 0x1, P1 ;  /* 0x0000003ddbcd7211 */ /* 0x080fe400008f0eff */
[-C--:B------:R-:W-:Y:S02]  /*c660*/  LEA.HI.X.SX32 R209, R223, R61.reuse, 0x1, P0 ;  /* 0x0000003ddfd17211 */ /* 0x080fe400000f0eff */
[-C--:B------:R-:W-:Y:S01]  /*c670*/  LEA.HI.X.SX32 R219, R5, R61.reuse, 0x1, P2 ;  /* 0x0000003d05db7211 */ /* 0x080fe200010f0eff */
[----:B------:R-:W-:Y:S01]  /*c680*/  IMAD R5, R82, 0x2, R235 ;  /* 0x0000000252057824 */ /* 0x000fe200078e02eb */
[-C--:B------:R-:W-:Y:S02]  /*c690*/  LEA R214, P0, R7, R60.reuse, 0x1 ;  /* 0x0000003c07d67211 */ /* 0x080fe400078008ff */
[----:B------:R-:W-:Y:S02]  /*c6a0*/  LEA R210, P1, R225, R60, 0x1 ;  /* 0x0000003ce1d27211 */ /* 0x000fe400078208ff */
[----:B------:R-:W-:-:S02]  /*c6b0*/  LEA.HI.X.SX32 R215, R7, R61, 0x1, P0 ;  /* 0x0000003d07d77211 */ /* 0x000fc400000f0eff */
[-C--:B------:R-:W-:Y:S02]  /*c6c0*/  LEA R224, P2, R233, R60.reuse, 0x1 ;  /* 0x0000003ce9e07211 */ /* 0x080fe400078408ff */
[C---:B------:R-:W-:Y:S02]  /*c6d0*/  LEA R7, R82.reuse, R5, 0x1 ;  /* 0x0000000552077211 */ /* 0x040fe400078e08ff */
[-C--:B------:R-:W-:Y:S02]  /*c6e0*/  LEA.HI.X.SX32 R211, R225, R61.reuse, 0x1, P1 ;  /* 0x0000003de1d37211 */ /* 0x080fe400008f0eff */
[----:B------:R-:W-:Y:S02]  /*c6f0*/  LEA R216, P1, R229, R60, 0x1 ;  /* 0x0000003ce5d87211 */ /* 0x000fe400078208ff */
[-C--:B------:R-:W-:Y:S01]  /*c700*/  LEA.HI.X.SX32 R225, R233, R61.reuse, 0x1, P2 ;  /* 0x0000003de9e17211 */ /* 0x080fe200010f0eff */
[----:B------:R-:W-:Y:S01]  /*c710*/  IMAD R233, R82, 0x2, R7 ;  /* 0x0000000252e97824 */ /* 0x000fe200078e0207 */
[----:B------:R-:W-:-:S02]  /*c720*/  LEA.HI.X.SX32 R217, R229, R61, 0x1, P1 ;  /* 0x0000003de5d97211 */ /* 0x000fc400008f0eff */
[-C--:B------:R-:W-:Y:S01]  /*c730*/  LEA R220, P0, R83, R60.reuse, 0x1 ;  /* 0x0000003c53dc7211 */ /* 0x080fe200078008ff */
[----:B------:R-:W-:Y:S01]  /*c740*/  IMAD R237, R82, 0x2, R233 ;  /* 0x0000000252ed7824 */ /* 0x000fe200078e02e9 */
[-C--:B------:R-:W-:Y:S02]  /*c750*/  LEA R222, P1, R231, R60.reuse, 0x1 ;  /* 0x0000003ce7de7211 */ /* 0x080fe400078208ff */
[-C--:B------:R-:W-:Y:S02]  /*c760*/  LEA.HI.X.SX32 R221, R83, R61.reuse, 0x1, P0 ;  /* 0x0000003d53dd7211 */ /* 0x080fe400000f0eff */
[----:B------:R-:W-:Y:S02]  /*c770*/  LEA.HI.X.SX32 R223, R231, R61, 0x1, P1 ;  /* 0x0000003de7df7211 */ /* 0x000fe400008f0eff */
[-C--:B------:R-:W-:Y:S02]  /*c780*/  LEA R226, P0, R227, R60.reuse, 0x1 ;  /* 0x0000003ce3e27211 */ /* 0x080fe400078008ff */
[----:B------:R-:W-:-:S02]  /*c790*/  LEA R228, P1, R235, R60, 0x1 ;  /* 0x0000003cebe47211 */ /* 0x000fc400078208ff */
[-C--:B------:R-:W-:Y:S02]  /*c7a0*/  LEA R230, P2, R5, R60.reuse, 0x1 ;  /* 0x0000003c05e67211 */ /* 0x080fe400078408ff */
[----:B------:R-:W-:Y:S02]  /*c7b0*/  LEA R4, R82, R237, 0x1 ;  /* 0x000000ed52047211 */ /* 0x000fe400078e08ff */
[-C--:B------:R-:W-:Y:S02]  /*c7c0*/  LEA.HI.X.SX32 R227, R227, R61.reuse, 0x1, P0 ;  /* 0x0000003de3e37211 */ /* 0x080fe400000f0eff */
[-C--:B------:R-:W-:Y:S02]  /*c7d0*/  LEA.HI.X.SX32 R229, R235, R61.reuse, 0x1, P1 ;  /* 0x0000003debe57211 */ /* 0x080fe400008f0eff */
[----:B------:R-:W-:Y:S02]  /*c7e0*/  LEA.HI.X.SX32 R231, R5, R61, 0x1, P2 ;  /* 0x0000003d05e77211 */ /* 0x000fe400010f0eff */
[----:B------:R-:W-:-:S02]  /*c7f0*/  LEA R82, P0, R7, R60, 0x1 ;  /* 0x0000003c07527211 */ /* 0x000fc400078008ff */
[-C--:B------:R-:W-:Y:S02]  /*c800*/  LEA R232, P1, R233, R60.reuse, 0x1 ;  /* 0x0000003ce9e87211 */ /* 0x080fe400078208ff */
[-C--:B------:R-:W-:Y:S02]  /*c810*/  LEA R234, P2, R237, R60.reuse, 0x1 ;  /* 0x0000003cedea7211 */ /* 0x080fe400078408ff */
[----:B------:R-:W-:Y:S02]  /*c820*/  LEA R60, P3, R4, R60, 0x1 ;  /* 0x0000003c043c7211 */ /* 0x000fe400078608ff */
[-C--:B------:R-:W-:Y:S02]  /*c830*/  LEA.HI.X.SX32 R83, R7, R61.reuse, 0x1, P0 ;  /* 0x0000003d07537211 */ /* 0x080fe400000f0eff */
[-C--:B------:R-:W-:Y:S02]  /*c840*/  LEA.HI.X.SX32 R233, R233, R61.reuse, 0x1, P1 ;  /* 0x0000003de9e97211 */ /* 0x080fe400008f0eff */
[----:B------:R-:W-:-:S02]  /*c850*/  LEA.HI.X.SX32 R235, R237, R61, 0x1, P2 ;  /* 0x0000003dedeb7211 */ /* 0x000fc400010f0eff */
[----:B------:R-:W-:Y:S02]  /*c860*/  LEA.HI.X.SX32 R61, R4, R61, 0x1, P3 ;  /* 0x0000003d043d7211 */ /* 0x000fe400018f0eff */
[----:B------:R-:W2:Y:S01]  /*c870*/  LDS.128 R4, [R78] ;  /* 0x000000004e047984 */ /* 0x000ea20000000c00 */
[----:B----4-:R-:W-:Y:S02]  /*c880*/  PRMT R13, R43, 0x7632, R13 ;  /* 0x000076322b0d7816 */ /* 0x010fe4000000000d */
[----:B0-----:R-:W-:Y:S02]  /*c890*/  PRMT R15, R48, 0x7632, R15 ;  /* 0x00007632300f7816 */ /* 0x001fe4000000000f */
[----:B------:R-:W-:Y:S01]  /*c8a0*/  PRMT R12, R50, 0x7632, R12 ;  /* 0x00007632320c7816 */ /* 0x000fe2000000000c */
[----:B------:R0:W-:Y:S01]  /*c8b0*/  STG.E.U16 desc[UR12][R20.64], R13 ;  /* 0x0000000d14007986 */ /* 0x0001e2000c10150c */
[----:B------:R-:W-:Y:S02]  /*c8c0*/  PRMT R14, R51, 0x7632, R14 ;  /* 0x00007632330e7816 */ /* 0x000fe4000000000e */
[----:B-1----:R-:W-:Y:S01]  /*c8d0*/  PRMT R42, R57, 0x7632, R42 ;  /* 0x00007632392a7816 */ /* 0x002fe2000000002a */
[----:B------:R-:W-:Y:S01]  /*c8e0*/  STG.E.U16 desc[UR12][R30.64], R48 ;  /* 0x000000301e007986 */ /* 0x000fe2000c10150c */
[----:B------:R-:W-:-:S02]  /*c8f0*/  PRMT R79, R27, 0x7632, R79 ;  /* 0x000076321b4f7816 */ /* 0x000fc4000000004f */
[----:B------:R-:W-:Y:S01]  /*c900*/  ISETP.GE.U32.AND P0, PT, R0, 0x40, PT ;  /* 0x000000400000780c */ /* 0x000fe20003f06070 */
[----:B------:R1:W-:Y:S01]  /*c910*/  STG.E.U16 desc[UR12][R40.64], R15 ;  /* 0x0000000f28007986 */ /* 0x0003e2000c10150c */
[----:B------:R-:W-:Y:S01]  /*c920*/  IMAD.HI R0, R236, 0x4, RZ ;  /* 0x00000004ec007827 */ /* 0x000fe200078e02ff */
[----:B0-----:R-:W-:Y:S02]  /*c930*/  PRMT R21, R49, 0x7632, R21 ;  /* 0x0000763231157816 */ /* 0x001fe40000000015 */
[----:B------:R0:W-:Y:S01]  /*c940*/  STG.E.U16 desc[UR12][R62.64], R49 ;  /* 0x000000313e007986 */ /* 0x0001e2000c10150c */
[----:B------:R-:W-:-:S03]  /*c950*/  PRMT R13, R56, 0x7632, R13 ;  /* 0x00007632380d7816 */ /* 0x000fc6000000000d */
[----:B------:R3:W-:Y:S01]  /*c960*/  STG.E.U16 desc[UR12][R64.64], R21 ;  /* 0x0000001540007986 */ /* 0x0007e2000c10150c */
[----:B-1----:R-:W-:-:S03]  /*c970*/  PRMT R15, R58, 0x7632, R15 ;  /* 0x000076323a0f7816 */ /* 0x002fc6000000000f */
[----:B------:R1:W-:Y:S04]  /*c980*/  STG.E.U16 desc[UR12][R66.64], R50 ;  /* 0x0000003242007986 */ /* 0x0003e8000c10150c */
[----:B------:R4:W-:Y:S01]  /*c990*/  STG.E.U16 desc[UR12][R68.64], R12 ;  /* 0x0000000c44007986 */ /* 0x0009e2000c10150c */
[----:B0-----:R-:W-:-:S03]  /*c9a0*/  PRMT R63, R11, 0x7632, R63 ;  /* 0x000076320b3f7816 */ /* 0x001fc6000000003f */
[----:B------:R0:W-:Y:S01]  /*c9b0*/  STG.E.U16 desc[UR12][R70.64], R51 ;  /* 0x0000003346007986 */ /* 0x0001e2000c10150c */
[----:B---3--:R-:W-:-:S03]  /*c9c0*/  PRMT R65, R16, 0x7632, R65 ;  /* 0x0000763210417816 */ /* 0x008fc60000000041 */
[----:B------:R3:W-:Y:S01]  /*c9d0*/  STG.E.U16 desc[UR12][R72.64], R14 ;  /* 0x0000000e48007986 */ /* 0x0007e2000c10150c */
[----:B--2---:R-:W-:Y:S02]  /*c9e0*/  PRMT R49, R4, 0x7632, R49 ;  /* 0x0000763204317816 */ /* 0x004fe40000000031 */
[----:B-1----:R-:W-:Y:S01]  /*c9f0*/  PRMT R67, R17, 0x7632, R67 ;  /* 0x0000763211437816 */ /* 0x002fe20000000043 */
[----:B------:R1:W-:Y:S01]  /*ca00*/  STG.E.U16 desc[UR12][R74.64], R56 ;  /* 0x000000384a007986 */ /* 0x0003e2000c10150c */
[----:B----4-:R-:W-:Y:S02]  /*ca10*/  PRMT R12, R59, 0x7632, R12 ;  /* 0x000076323b0c7816 */ /* 0x010fe4000000000c */
[----:B------:R-:W-:Y:S01]  /*ca20*/  PRMT R69, R18, 0x7632, R69 ;  /* 0x0000763212457816 */ /* 0x000fe20000000045 */
[----:B------:R2:W-:Y:S01]  /*ca30*/  STG.E.U16 desc[UR12][R76.64], R13 ;  /* 0x0000000d4c007986 */ /* 0x0005e2000c10150c */
[----:B0-----:R-:W-:Y:S02]  /*ca40*/  PRMT R51, R5, 0x7632, R51 ;  /* 0x0000763205337816 */ /* 0x001fe40000000033 */
[----:B------:R-:W-:Y:S01]  /*ca50*/  PRMT R71, R19, 0x7632, R71 ;  /* 0x0000763213477816 */ /* 0x000fe20000000047 */
[----:B------:R0:W-:Y:S01]  /*ca60*/  STG.E.U16 desc[UR12][R80.64], R57 ;  /* 0x0000003950007986 */ /* 0x0001e2000c10150c */
[----:B---3--:R-:W-:-:S02]  /*ca70*/  PRMT R14, R7, 0x7632, R14 ;  /* 0x00007632070e7816 */ /* 0x008fc4000000000e */
[----:B------:R-:W-:Y:S01]  /*ca80*/  PRMT R73, R24, 0x7632, R73 ;  /* 0x0000763218497816 */ /* 0x000fe20000000049 */
[----:B------:R3:W-:Y:S01]  /*ca90*/  STG.E.U16 desc[UR12][R84.64], R42 ;  /* 0x0000002a54007986 */ /* 0x0007e2000c10150c */
[----:B-1----:R-:W-:-:S03]  /*caa0*/  PRMT R75, R25, 0x7632, R75 ;  /* 0x00007632194b7816 */ /* 0x002fc6000000004b */
[----:B------:R1:W-:Y:S01]  /*cab0*/  STG.E.U16 desc[UR12][R86.64], R58 ;  /* 0x0000003a56007986 */ /* 0x0003e2000c10150c */
[----:B--2---:R-:W-:Y:S02]  /*cac0*/  PRMT R13, R6, 0x7632, R13 ;  /* 0x00007632060d7816 */ /* 0x004fe4000000000d */
[----:B------:R-:W-:Y:S01]  /*cad0*/  PRMT R77, R26, 0x7632, R77 ;  /* 0x000076321a4d7816 */ /* 0x000fe2000000004d */
[----:B------:R2:W-:Y:S01]  /*cae0*/  STG.E.U16 desc[UR12][R88.64], R15 ;  /* 0x0000000f58007986 */ /* 0x0005e2000c10150c */
[----:B0-----:R-:W-:Y:S02]  /*caf0*/  PRMT R57, R8, 0x7632, R57 ;  /* 0x0000763208397816 */ /* 0x001fe40000000039 */
[----:B------:R-:W-:Y:S01]  /*cb00*/  PRMT R81, R32, 0x7632, R81 ;  /* 0x0000763220517816 */ /* 0x000fe20000000051 */
[----:B------:R0:W-:Y:S01]  /*cb10*/  STG.E.U16 desc[UR12][R92.64], R59 ;  /* 0x0000003b5c007986 */ /* 0x0001e2000c10150c */
[----:B---3--:R-:W-:-:S03]  /*cb20*/  PRMT R85, R34, 0x7632, R85 ;  /* 0x0000763222557816 */ /* 0x008fc60000000055 */
[----:B------:R3:W-:Y:S01]  /*cb30*/  STG.E.U16 desc[UR12][R94.64], R12 ;  /* 0x0000000c5e007986 */ /* 0x0007e2000c10150c */
[----:B-1----:R-:W-:-:S03]  /*cb40*/  PRMT R87, R35, 0x7632, R87 ;  /* 0x0000763223577816 */ /* 0x002fc60000000057 */
[----:B------:R1:W-:Y:S01]  /*cb50*/  STG.E.U16 desc[UR12][R96.64], R4 ;  /* 0x0000000460007986 */ /* 0x0003e2000c10150c */
[----:B--2---:R-:W-:-:S03]  /*cb60*/  PRMT R89, R36, 0x7632, R89 ;  /* 0x0000763224597816 */ /* 0x004fc60000000059 */
[----:B------:R2:W-:Y:S01]  /*cb70*/  STG.E.U16 desc[UR12][R98.64], R49 ;  /* 0x0000003162007986 */ /* 0x0005e2000c10150c */
[----:B0-----:R-:W-:Y:S02]  /*cb80*/  PRMT R59, R9, 0x7632, R59 ;  /* 0x00007632093b7816 */ /* 0x001fe4000000003b */
[----:B------:R-:W-:Y:S01]  /*cb90*/  PRMT R93, R38, 0x7632, R93 ;  /* 0x00007632265d7816 */ /* 0x000fe2000000005d */
[----:B------:R0:W-:Y:S01]  /*cba0*/  STG.E.U16 desc[UR12][R100.64], R5 ;  /* 0x0000000564007986 */ /* 0x0001e2000c10150c */
[----:B---3--:R-:W-:-:S03]  /*cbb0*/  PRMT R95, R39, 0x7632, R95 ;  /* 0x00007632275f7816 */ /* 0x008fc6000000005f */
[----:B------:R3:W-:Y:S01]  /*cbc0*/  STG.E.U16 desc[UR12][R102.64], R51 ;  /* 0x0000003366007986 */ /* 0x0007e2000c10150c */
[----:B-1----:R-:W-:Y:S02]  /*cbd0*/  PRMT R4, R10, 0x7632, R4 ;  /* 0x000076320a047816 */ /* 0x002fe40000000004 */
[----:B------:R-:W-:Y:S01]  /*cbe0*/  PRMT R97, R44, 0x7632, R97 ;  /* 0x000076322c617816 */ /* 0x000fe20000000061 */
        /* <DEDUP_REMOVED lines=8> */
[----:B-1----:R-:W-:-:S03]  /*cc70*/  PRMT R105, R52, 0x7632, R105 ;  /* 0x0000763234697816 */ /* 0x002fc60000000069 */
[----:B------:R-:W-:Y:S01]  /*cc80*/  STG.E.U16 desc[UR12][R112.64], R8 ;  /* 0x0000000870007986 */ /* 0x000fe2000c10150c */
[----:B--2---:R-:W-:-:S03]  /*cc90*/  PRMT R107, R53, 0x7632, R107 ;  /* 0x00007632356b7816 */ /* 0x004fc6000000006b */
[----:B------:R-:W-:Y:S01]  /*cca0*/  STG.E.U16 desc[UR12][R114.64], R57 ;  /* 0x0000003972007986 */ /* 0x000fe2000c10150c */
[----:B0-----:R-:W-:Y:S01]  /*ccb0*/  PRMT R109, R54, 0x7632, R109 ;  /* 0x00007632366d7816 */ /* 0x001fe2000000006d */
[----:B------:R-:W0:Y:S02]  /*ccc0*/  LDC.64 R6, c[0x0][0x3a0] ;  /* 0x0000e800ff067b82 */ /* 0x000e240000000a00 */
[----:B------:R-:W-:Y:S01]  /*ccd0*/  STG.E.U16 desc[UR12][R116.64], R9 ;  /* 0x0000000974007986 */ /* 0x000fe2000c10150c */
[----:B---3--:R-:W-:-:S03]  /*cce0*/  PRMT R111, R55, 0x7632, R111 ;  /* 0x00007632376f7816 */ /* 0x008fc6000000006f */
[----:B------:R-:W-:Y:S04]  /*ccf0*/  STG.E.U16 desc[UR12][R118.64], R59 ;  /* 0x0000003b76007986 */ /* 0x000fe8000c10150c */
[----:B------:R-:W-:Y:S04]  /*cd00*/  STG.E.U16 desc[UR12][R120.64], R10 ;  /* 0x0000000a78007986 */ /* 0x000fe8000c10150c */
[----:B------:R1:W-:Y:S04]  /*cd10*/  STG.E.U16 desc[UR12][R122.64], R4 ;  /* 0x000000047a007986 */ /* 0x0003e8000c10150c */
[----:B------:R-:W-:Y:S04]  /*cd20*/  STG.E.U16 desc[UR12][R124.64], R11 ;  /* 0x0000000b7c007986 */ /* 0x000fe8000c10150c */
[----:B------:R-:W-:Y:S04]  /*cd30*/  STG.E.U16 desc[UR12][R126.64], R63 ;  /* 0x0000003f7e007986 */ /* 0x000fe8000c10150c */
[----:B------:R-:W-:Y:S01]  /*cd40*/  STG.E.U16 desc[UR12][R128.64], R16 ;  /* 0x0000001080007986 */ /* 0x000fe2000c10150c */
[----:B-1----:R-:W-:-:S03]  /*cd50*/  PRMT R4, R33, 0x7632, R4 ;  /* 0x0000763221047816 */ /* 0x002fc60000000004 */
[----:B------:R-:W-:Y:S04]  /*cd60*/  STG.E.U16 desc[UR12][R130.64], R65 ;  /* 0x0000004182007986 */ /* 0x000fe8000c10150c */
        /* <DEDUP_REMOVED lines=14> */
[----:B------:R-:W1:Y:S04]  /*ce50*/  LDS.128 R76, [R78+0x800] ;  /* 0x000800004e4c7984 */ /* 0x000e680000000c00 */
[----:B------:R-:W-:Y:S04]  /*ce60*/  STG.E.U16 desc[UR12][R160.64], R32 ;  /* 0x00000020a0007986 */ /* 0x000fe8000c10150c */
[----:B------:R-:W-:Y:S04]  /*ce70*/  STG.E.U16 desc[UR12][R162.64], R81 ;  /* 0x00000051a2007986 */ /* 0x000fe8000c10150c */
[----:B------:R-:W-:Y:S04]  /*ce80*/  STG.E.U16 desc[UR12][R164.64], R33 ;  /* 0x00000021a4007986 */ /* 0x000fe8000c10150c */
[----:B------:R2:W-:Y:S04]  /*ce90*/  STG.E.U16 desc[UR12][R166.64], R4 ;  /* 0x00000004a6007986 */ /* 0x0005e8000c10150c */
[----:B------:R-:W-:Y:S04]  /*cea0*/  STG.E.U16 desc[UR12][R168.64], R34 ;  /* 0x00000022a8007986 */ /* 0x000fe8000c10150c */
[----:B------:R-:W-:Y:S04]  /*ceb0*/  STG.E.U16 desc[UR12][R170.64], R85 ;  /* 0x00000055aa007986 */ /* 0x000fe8000c10150c */
[----:B------:R-:W-:Y:S01]  /*cec0*/  STG.E.U16 desc[UR12][R172.64], R35 ;  /* 0x00000023ac007986 */ /* 0x000fe2000c10150c */
[----:B--2---:R-:W-:Y:S01]  /*ced0*/  LOP3.LUT R4, R3, 0xf0, RZ, 0xc0, !PT ;  /* 0x000000f003047812 */ /* 0x004fe200078ec0ff */
[----:B------:R-:W-:-:S02]  /*cee0*/  IMAD.SHL.U32 R3, R236, 0x4, RZ ;  /* 0x00000004ec037824 */ /* 0x000fc400078e00ff */
[----:B------:R-:W-:Y:S04]  /*cef0*/  STG.E.U16 desc[UR12][R174.64], R87 ;  /* 0x00000057ae007986 */ /* 0x000fe8000c10150c */
[----:B------:R-:W-:Y:S04]  /*cf00*/  STG.E.U16 desc[UR12][R176.64], R36 ;  /* 0x00000024b0007986 */ /* 0x000fe8000c10150c */
[----:B------:R-:W-:Y:S01]  /*cf10*/  STG.E.U16 desc[UR12][R178.64], R89 ;  /* 0x00000059b2007986 */ /* 0x000fe2000c10150c */
[----:B-1----:R-:W-:Y:S02]  /*cf20*/  PRMT R113, R76, 0x7632, R113 ;  /* 0x000076324c717816 */ /* 0x002fe40000000071 */
[----:B------:R-:W-:Y:S01]  /*cf30*/  PRMT R115, R77, 0x7632, R115 ;  /* 0x000076324d737816 */ /* 0x000fe20000000073 */
[----:B------:R-:W-:Y:S01]  /*cf40*/  STG.E.U16 desc[UR12][R180.64], R37 ;  /* 0x00000025b4007986 */ /* 0x000fe2000c10150c */
[----:B------:R-:W-:-:S02]  /*cf50*/  PRMT R116, R78, 0x7632, R116 ;  /* 0x000076324e747816 */ /* 0x000fc40000000074 */
[----:B------:R-:W-:Y:S01]  /*cf60*/  PRMT R30, R79, 0x7632, R30 ;  /* 0x000076324f1e7816 */ /* 0x000fe2000000001e */
        /* <DEDUP_REMOVED lines=28> */
[----:B------:R-:W-:Y:S01]  /*d130*/  STG.E.U16 desc[UR12][R60.64], R30 ;  /* 0x0000001e3c007986 */ /* 0x000fe2000c10150c */
[----:B------:R-:W-:Y:S06]  /*d140*/  BAR.SYNC.DEFER_BLOCKING 0x0 ;  /* 0x0000000000007b1d */ /* 0x000fec0000010000 */
[----:B------:R0:W-:Y:S02]  /*d150*/  STSM.16.M88 [R2], R91 ;  /* 0x0000005b02007844 */ /* 0x0001e40000000000 */
[----:B------:R-:W-:Y:S06]  /*d160*/  BAR.SYNC.DEFER_BLOCKING 0x0 ;  /* 0x0000000000007b1d */ /* 0x000fec0000010000 */
[----:B------:R-:W1:Y:S01]  /*d170*/  LDSM.16.M88 R5, [R4+UR4] ;  /* 0x000000040405783b */ /* 0x000e620008000000 */
[----:B------:R-:W-:-:S02]  /*d180*/  USHF.L.U32 UR4, UR6, 0x2, URZ ;  /* 0x0000000206047899 */ /* 0x000fc400080006ff */
[----:B------:R-:W-:-:S04]  /*d190*/  UIMAD.WIDE UR6, UR6, 0x4, URZ ;  /* 0x00000004060678a5 */ /* 0x000fc8000f8e02ff */
[----:B0-----:R-:W-:-:S04]  /*d1a0*/  IADD3 R2, P1, P2, R3, UR4, R6 ;  /* 0x0000000403027c10 */ /* 0x001fc8000fa3e006 */
[----:B------:R-:W-:-:S05]  /*d1b0*/  IADD3.X R3, PT, PT, R0, UR7, R7, P1, P2 ;  /* 0x0000000700037c10 */ /* 0x000fca0008fe4407 */
[----:B-1----:R0:W-:Y:S01]  /*d1c0*/  @!P0 STG.E desc[UR12][R2.64], R5 ;  /* 0x0000000502008986 */ /* 0x0021e2000c10190c */
[----:B------:R-:W-:Y:S06]  /*d1d0*/  BAR.SYNC.DEFER_BLOCKING 0x0 ;  /* 0x0000000000007b1d */ /* 0x000fec0000010000 */
[----:B------:R-:W-:Y:S05]  /*d1e0*/  BRA.U UP0, `(.L_x_22) ;  /* 0x0000000100a07547 */ /* 0x000fea000b800000 */
[----:B------:R-:W1:Y:S01]  /*d1f0*/  S2UR UR6, SR_CgaCtaId ;  /* 0x00000000000679c3 */ /* 0x000e620000008800 */
[----:B------:R-:W-:Y:S01]  /*d200*/  NOP ;  /* 0x0000000000007918 */ /* 0x000fe20000000000 */
[----:B------:R-:W-:Y:S01]  /*d210*/  UMOV UR4, 0x50 ;  /* 0x0000005000047882 */ /* 0x000fe20000000000 */
[----:B------:R-:W-:Y:S01]  /*d220*/  MOV R0, UR5 ;  /* 0x0000000500007c02 */ /* 0x000fe20008000f00 */
[----:B0-----:R-:W-:Y:S02]  /*d230*/  IMAD.MOV.U32 R3, RZ, RZ, 0xffff ;  /* 0x0000ffffff037424 */ /* 0x001fe400078e00ff */
[----:B------:R-:W-:Y:S01]  /*d240*/  IMAD.MOV.U32 R7, RZ, RZ, 0x1 ;  /* 0x00000001ff077424 */ /* 0x000fe200078e00ff */
[----:B------:R-:W-:-:S04]  /*d250*/  LOP3.LUT R0, R0, 0xffff, RZ, 0xc0, !PT ;  /* 0x0000ffff00007812 */ /* 0x000fc800078ec0ff */
[----:B------:R-:W-:-:S04]  /*d260*/  SHF.R.U32.HI R0, RZ, 0x5, R0 ;  /* 0x00000005ff007819 */ /* 0x000fc80000011600 */
[----:B------:R-:W-:Y:S02]  /*d270*/  IADD3 R2, PT, PT, R0, 0x10, RZ ;  /* 0x0000001000027810 */ /* 0x000fe40007ffe0ff */
[----:B------:R-:W-:Y:S01]  /*d280*/  SHF.L.U32 R0, R3, R0, RZ ;  /* 0x0000000003007219 */ /* 0x000fe200000006ff */
[----:B-1----:R-:W-:Y:S01]  /*d290*/  ULEA UR7, UR6, UR4, 0x18 ;  /* 0x0000000406077291 */ /* 0x002fe2000f8ec0ff */
[----:B------:R-:W-:-:S04]  /*d2a0*/  SHF.L.U32 R3, R7, R2, RZ ;  /* 0x0000000207037219 */ /* 0x000fc800000006ff */
[----:B------:R-:W-:-:S04]  /*d2b0*/  LOP3.LUT R0, R3, R0, RZ, 0xfc, !PT ;  /* 0x0000000003007212 */ /* 0x000fc800078efcff */
[----:B------:R-:W0:Y:S01]  /*d2c0*/  LDS R5, [UR7] ;  /* 0x00000007ff057984 */ /* 0x000e220008000800 */
[C---:B------:R-:W-:Y:S02]  /*d2d0*/  LOP3.LUT R2, R0.reuse, 0xffff, RZ, 0xc0, !PT ;  /* 0x0000ffff00027812 */ /* 0x040fe400078ec0ff */
[----:B0-----:R-:W-:-:S04]  /*d2e0*/  LOP3.LUT R3, R0, 0xffff, R5, 0x80, !PT ;  /* 0x0000ffff00037812 */ /* 0x001fc800078e8005 */
[----:B------:R-:W-:-:S13]  /*d2f0*/  ISETP.NE.AND P0, PT, R3, R2, PT ;  /* 0x000000020300720c */ /* 0x000fda0003f05270 */
[----:B------:R-:W-:Y:S05]  /*d300*/  @P0 BRA `(.L_x_23) ;  /* 0x0000000000500947 */ /* 0x000fea0003800000 */
[----:B------:R-:W-:Y:S02]  /*d310*/  SHF.R.U32.HI R5, RZ, 0x10, R5 ;  /* 0x00000010ff057819 */ /* 0x000fe40000011605 */
[----:B------:R-:W-:-:S04]  /*d320*/  SHF.R.U32.HI R2, RZ, 0x10, R0 ;  /* 0x00000010ff027819 */ /* 0x000fc80000011600 */
[----:B------:R-:W-:-:S04]  /*d330*/  LOP3.LUT R5, R5, R2, RZ, 0xc0, !PT ;  /* 0x0000000205057212 */ /* 0x000fc800078ec0ff */
[----:B------:R-:W-:-:S13]  /*d340*/  ISETP.NE.AND P0, PT, R5, R2, PT ;  /* 0x000000020500720c */ /* 0x000fda0003f05270 */
[----:B------:R-:W-:Y:S05]  /*d350*/  @P0 BRA `(.L_x_24) ;  /* 0x0000000000300947 */ /* 0x000fea0003800000 */
[----:B------:R-:W-:Y:S01]  /*d360*/  R2UR UR4, R0 ;  /* 0x00000000000472ca */ /* 0x000fe200000e0000 */
[----:B------:R-:W-:Y:S01]  /*d370*/  VOTEU.ANY UR6, UPT, PT ;  /* 0x0000000000067886 */ /* 0x000fe200038e0100 */
[----:B------:R-:W0:Y:S01]  /*d380*/  S2R R0, SR_LANEID ;  /* 0x0000000000007919 */ /* 0x000e220000000000 */
[----:B------:R-:W-:-:S10]  /*d390*/  UFLO.U32 UR6, UR6 ;  /* 0x00000006000672bd */ /* 0x000fd400080e0000 */
[----:B------:R-:W-:-:S06]  /*d3a0*/  ULOP3.LUT UR4, URZ, UR4, URZ, 0x33, !UPT ;  /* 0x00000004ff047292 */ /* 0x000fcc000f8e33ff */
[----:B------:R-:W-:-:S04]  /*d3b0*/  IMAD.U32 R2, RZ, RZ, UR4 ;  /* 0x00000004ff027e24 */ /* 0x000fc8000f8e00ff */
[----:B------:R-:W1:Y:S02]  /*d3c0*/  REDUX UR8, R2 ;  /* 0x00000000020873c4 */ /* 0x000e640000000000 */
[----:B------:R2:W-:Y:S01]  /*d3d0*/  UTCATOMSWS.AND URZ, UR4 ;  /* 0x0000000400ff79e3 */ /* 0x0005e20008000000 */
[----:B0-----:R-:W-:Y:S01]  /*d3e0*/  ISETP.EQ.U32.AND P0, PT, R0, UR6, PT ;  /* 0x0000000600007c0c */ /* 0x001fe2000bf02070 */
[----:B-1----:R-:W-:-:S12]  /*d3f0*/  IMAD.U32 R0, RZ, RZ, UR8 ;  /* 0x00000008ff007e24 */ /* 0x002fd8000f8e00ff */
[----:B------:R2:W-:Y:S01]  /*d400*/  @P0 ATOMS.AND RZ, [UR7], R0 ;  /* 0x00000000ffff098c */ /* 0x0005e2000a800007 */
[----:B------:R-:W-:Y:S05]  /*d410*/  BRA `(.L_x_22) ;  /* 0x0000000000147947 */ /* 0x000fea0003800000 */
.L_x_24:
[----:B------:R-:W-:-:S07]  /*d420*/  MOV R2, 0xd440 ;  /* 0x0000d44000027802 */ /* 0x000fce0000000f00 */
[----:B------:R-:W-:Y:S05]  /*d430*/  CALL.REL.NOINC `($__internal_0_$__cuda_sm10x_tcgen05_guardrail_trap_col_being_dealloced_not_returned_by_alloc) ;  /* 0x0000000000447944 */ /* 0x000fea0003c00000 */
[----:B------:R-:W-:Y:S05]  /*d440*/  BRA `(.L_x_22) ;  /* 0x0000000000087947 */ /* 0x000fea0003800000 */
.L_x_23:
[----:B------:R-:W-:-:S07]  /*d450*/  MOV R2, 0xd470 ;  /* 0x0000d47000027802 */ /* 0x000fce0000000f00 */
[----:B------:R-:W-:Y:S05]  /*d460*/  CALL.REL.NOINC `($__internal_2_$__cuda_sm10x_tcgen05_guardrail_trap_unallocated_columns_being_dealloced) ;  /* 0x0000000000507944 */ /* 0x000fea0003c00000 */
.L_x_22:
[----:B------:R-:W-:Y:S01]  /*d470*/  NOP ;  /* 0x0000000000007918 */ /* 0x000fe20000000000 */
[----:B--2---:R-:W-:Y:S05]  /*d480*/  EXIT ;  /* 0x000000000000794d */ /* 0x004fea0003800000 */
.L_x_8:
[----:B------:R-:W1:Y:S02]  /*d490*/  SYNCS.PHASECHK.TRANS64.TRYWAIT P2, [UR4+0xa000], RZ ;  /* 0x00a000ffff0075a7 */ /* 0x000e640008041104 */
[----:B-1----:R-:W-:Y:S05]  /*d4a0*/  @!P2 BRA `(.L_x_8) ;  /* 0xfffffffc00f8a947 */ /* 0x002fea000383ffff */
[----:B------:R-:W-:Y:S05]  /*d4b0*/  BRA `(.L_x_7) ;  /* 0xffffff7800247947 */ /* 0x000fea000383ffff */
.L_x_17:
[----:B------:R-:W0:Y:S02]  /*d4c0*/  SYNCS.PHASECHK.TRANS64.TRYWAIT P0, [UR4+0xe010], RZ ;  /* 0x00e010ffff0075a7 */ /* 0x000e240008001104 */
[----:B0-----:R-:W-:Y:S05]  /*d4d0*/  @!P0 BRA `(.L_x_17) ;  /* 0xfffffffc00f88947 */ /* 0x001fea000383ffff */
[----:B------:R-:W-:Y:S05]  /*d4e0*/  BRA `(.L_x_25) ;  /* 0xffffff9c00087947 */ /* 0x000fea000383ffff */
.L_x_18:
[----:B------:R-:W0:Y:S02]  /*d4f0*/  SYNCS.PHASECHK.TRANS64.TRYWAIT P0, [R12+URZ], R21 ;  /* 0x000000150c0075a7 */ /* 0x000e2400080011ff */
[----:B0-----:R-:W-:Y:S05]  /*d500*/  @!P0 BRA `(.L_x_18) ;  /* 0xfffffffc00f88947 */ /* 0x001fea000383ffff */
[----:B------:R-:W-:Y:S05]  /*d510*/  BRA `(.L_x_26) ;  /* 0xffffffa000807947 */ /* 0x000fea000383ffff */
.L_x_21:
[----:B------:R-:W0:Y:S02]  /*d520*/  SYNCS.PHASECHK.TRANS64.TRYWAIT P0, [R12+URZ], R3 ;  /* 0x000000030c0075a7 */ /* 0x000e2400080011ff */
[----:B0-----:R-:W-:Y:S05]  /*d530*/  @!P0 BRA `(.L_x_21) ;  /* 0xfffffffc00f88947 */ /* 0x001fea000383ffff */
[----:B------:R-:W-:Y:S05]  /*d540*/  BRA `(.L_x_27) ;  /* 0xffffffb000e87947 */ /* 0x000fea000383ffff */
        .weak           $__internal_0_$__cuda_sm10x_tcgen05_guardrail_trap_col_being_dealloced_not_returned_by_alloc
        .type           $__internal_0_$__cuda_sm10x_tcgen05_guardrail_trap_col_being_dealloced_not_returned_by_alloc,@function
        .size           $__internal_0_$__cuda_sm10x_tcgen05_guardrail_trap_col_being_dealloced_not_returned_by_alloc,($__internal_1_$__cuda_sm10x_tcgen05_guardrail_trap_phase_invalid_during_alloc - $__internal_0_$__cuda_sm10x_tcgen05_guardrail_trap_col_being_dealloced_not_returned_by_alloc)
$__internal_0_$__cuda_sm10x_tcgen05_guardrail_trap_col_being_dealloced_not_returned_by_alloc:
[----:B------:R-:W-:Y:S05]  /*d550*/  BPT.TRAP 0x1 ;  /* 0x000000040000795c */ /* 0x000fea0000300000 */
[----:B------:R-:W-:-:S04]  /*d560*/  HFMA2 R3, -RZ, RZ, 0, 0 ;  /* 0x00000000ff037431 */ /* 0x000fc800000001ff */
[----:B------:R-:W-:Y:S05]  /*d570*/  RET.REL.NODEC R2 `(attn_fwd) ;  /* 0xffffff2802a07950 */ /* 0x000fea0003c3ffff */
        .weak           $__internal_1_$__cuda_sm10x_tcgen05_guardrail_trap_phase_invalid_during_alloc
        .type           $__internal_1_$__cuda_sm10x_tcgen05_guardrail_trap_phase_invalid_during_alloc,@function
        .size           $__internal_1_$__cuda_sm10x_tcgen05_guardrail_trap_phase_invalid_during_alloc,($__internal_2_$__cuda_sm10x_tcgen05_guardrail_trap_unallocated_columns_being_dealloced - $__internal_1_$__cuda_sm10x_tcgen05_guardrail_trap_phase_invalid_during_alloc)
$__internal_1_$__cuda_sm10x_tcgen05_guardrail_trap_phase_invalid_during_alloc:
[----:B------:R-:W-:Y:S05]  /*d580*/  BPT.TRAP 0x1 ;  /* 0x000000040000795c */ /* 0x000fea0000300000 */
[----:B------:R-:W-:-:S04]  /*d590*/  IMAD.MOV.U32 R3, RZ, RZ, 0x0 ;  /* 0x00000000ff037424 */ /* 0x000fc800078e00ff */
[----:B------:R-:W-:Y:S05]  /*d5a0*/  RET.REL.NODEC R2 `(attn_fwd) ;  /* 0xffffff2802947950 */ /* 0x000fea0003c3ffff */
        .weak           $__internal_2_$__cuda_sm10x_tcgen05_guardrail_trap_unallocated_columns_being_dealloced
        .type           $__internal_2_$__cuda_sm10x_tcgen05_guardrail_trap_unallocated_columns_being_dealloced,@function
        .size           $__internal_2_$__cuda_sm10x_tcgen05_guardrail_trap_unallocated_columns_being_dealloced,(.L_x_31 - $__internal_2_$__cuda_sm10x_tcgen05_guardrail_trap_unallocated_columns_being_dealloced)
$__internal_2_$__cuda_sm10x_tcgen05_guardrail_trap_unallocated_columns_being_dealloced:
[----:B------:R-:W-:Y:S05]  /*d5b0*/  BPT.TRAP 0x1 ;  /* 0x000000040000795c */ /* 0x000fea0000300000 */
[----:B------:R-:W-:-:S04]  /*d5c0*/  MOV R3, 0x0 ;  /* 0x0000000000037802 */ /* 0x000fc80000000f00 */
[----:B------:R-:W-:Y:S05]  /*d5d0*/  RET.REL.NODEC R2 `(attn_fwd) ;  /* 0xffffff2802887950 */ /* 0x000fea0003c3ffff */
.L_x_28:
[----:B------:R-:W-:-:S00]  /*d5e0*/  BRA `(.L_x_28) ;  /* 0xfffffffc00fc7947 */ /* 0x000fc0000383ffff */
[----:B------:R-:W-:-:S00]  /*d5f0*/  NOP ;  /* 0x0000000000007918 */ /* 0x000fc00000000000 */
        /* <DEDUP_REMOVED lines=8> */
.L_x_31:


//--------------------- .nv.global.init           --------------------------
	.section	.nv.global.init,"aw",@progbits
.nv.global.init:
	.type		_$_str,@object
	.size		_$_str,(.L_3 - _$_str)
_$_str:
        /*0000*/ 	.byte	0x5f, 0x5f, 0x43, 0x55, 0x44, 0x41, 0x5f, 0x46, 0x54, 0x5a, 0x00
.L_3:


//--------------------- .nv.shared.attn_fwd       --------------------------
	.section	.nv.shared.attn_fwd,"aw",@nobits
	.sectionflags	@""
	.align	16
	.zero		1024


//--------------------- .nv.shared.reserved.0     --------------------------
	.section	.nv.shared.reserved.0,"aw",@nobits
	.align	8
	.weak		__nv_reservedSMEM_offset_0_alias
	.size		__nv_reservedSMEM_offset_0_alias, 0, 64
	.other		__nv_reservedSMEM_offset_0_alias,@"STO_CUDA_RESERVED_SHARED STV_DEFAULT"
__nv_reservedSMEM_offset_0_alias:
	.zero		0
.nv.shared.reserved.0:
	.zero		64
	.weak		__nv_reservedSMEM_allocation_phase
	.type		__nv_reservedSMEM_allocation_phase,@object
	.size		__nv_reservedSMEM_allocation_phase,(.L_0 - __nv_reservedSMEM_allocation_phase)
__nv_reservedSMEM_allocation_phase:
	.zero		1
.L_0:
	.zero		7
	.weak		__nv_reservedSMEM_devtool_atexit_pc
	.type		__nv_reservedSMEM_devtool_atexit_pc,@object
	.size		__nv_reservedSMEM_devtool_atexit_pc,(__nv_reservedSMEM_allocation_mask - __nv_reservedSMEM_devtool_atexit_pc)
__nv_reservedSMEM_devtool_atexit_pc:
	.zero		8
	.weak		__nv_reservedSMEM_allocation_mask
	.type		__nv_reservedSMEM_allocation_mask,@object
	.size		__nv_reservedSMEM_allocation_mask,(.L_2 - __nv_reservedSMEM_allocation_mask)
__nv_reservedSMEM_allocation_mask:
	.zero		4
.L_2:


//--------------------- .nv.constant0.attn_fwd    --------------------------
	.section	.nv.constant0.attn_fwd,"a",@progbits
	.sectionflags	@""
	.align	4
.nv.constant0.attn_fwd:
	.zero		1032


//--------------------- SYMBOLS --------------------------

	.type		.nv.reservedSmem.offset0,@object
	.size		.nv.reservedSmem.offset0,0x4
	.type		.nv.reservedSmem.cap,@object
	.size		.nv.reservedSmem.cap,0x4
